//
// Generated by NVIDIA NVVM Compiler
//
// Compiler Build ID: CL-36424714
// Cuda compilation tools, release 13.0, V13.0.88
// Based on NVVM 20.0.0
//

.version 9.0
.target sm_100
.address_size 64

	// .globl	eigenValsBatchKernel
.func  (.param .align 16 .b8 func_retval0[16]) __internal_trig_reduction_slowpathd
(
	.param .b64 __internal_trig_reduction_slowpathd_param_0
)
;
.global .align 8 .b8 __cudart_i2opi_d[144] = {8, 93, 141, 31, 177, 95, 251, 107, 234, 146, 82, 138, 247, 57, 7, 61, 123, 241, 229, 235, 199, 186, 39, 117, 45, 234, 95, 158, 102, 63, 70, 79, 183, 9, 203, 39, 207, 126, 54, 109, 31, 109, 10, 90, 139, 17, 47, 239, 15, 152, 5, 222, 255, 151, 248, 31, 59, 40, 249, 189, 139, 95, 132, 156, 244, 57, 83, 131, 57, 214, 145, 57, 65, 126, 95, 180, 38, 112, 156, 233, 132, 68, 187, 46, 245, 53, 130, 232, 62, 167, 41, 177, 28, 235, 29, 254, 28, 146, 209, 9, 234, 46, 73, 6, 224, 210, 77, 66, 58, 110, 36, 183, 97, 197, 187, 222, 171, 99, 81, 254, 65, 144, 67, 60, 153, 149, 98, 219, 192, 221, 52, 245, 209, 87, 39, 252, 41, 21, 68, 78, 110, 131, 249, 162};
.global .align 16 .b8 __cudart_sin_cos_coeffs[128] = {70, 210, 176, 44, 241, 229, 90, 190, 146, 227, 172, 105, 227, 29, 199, 62, 161, 98, 219, 25, 160, 1, 42, 191, 24, 8, 17, 17, 17, 17, 129, 63, 84, 85, 85, 85, 85, 85, 197, 191, 0, 0, 0, 0, 0, 0, 0, 0, 0, 0, 0, 0, 0, 0, 0, 0, 100, 129, 253, 32, 131, 255, 168, 189, 40, 133, 239, 193, 167, 238, 33, 62, 217, 230, 6, 142, 79, 126, 146, 190, 233, 188, 221, 25, 160, 1, 250, 62, 71, 93, 193, 22, 108, 193, 86, 191, 81, 85, 85, 85, 85, 85, 165, 63, 0, 0, 0, 0, 0, 0, 224, 191, 0, 0, 0, 0, 0, 0, 240, 63};

.visible .entry eigenValsBatchKernel(
	.param .u32 eigenValsBatchKernel_param_0,
	.param .u64 .ptr .align 1 eigenValsBatchKernel_param_1,
	.param .u32 eigenValsBatchKernel_param_2,
	.param .u64 .ptr .align 1 eigenValsBatchKernel_param_3,
	.param .u32 eigenValsBatchKernel_param_4,
	.param .u64 .ptr .align 1 eigenValsBatchKernel_param_5,
	.param .u32 eigenValsBatchKernel_param_6,
	.param .u64 .ptr .align 1 eigenValsBatchKernel_param_7,
	.param .u32 eigenValsBatchKernel_param_8,
	.param .u64 .ptr .align 1 eigenValsBatchKernel_param_9,
	.param .u32 eigenValsBatchKernel_param_10,
	.param .u64 .ptr .align 1 eigenValsBatchKernel_param_11,
	.param .u32 eigenValsBatchKernel_param_12,
	.param .u32 eigenValsBatchKernel_param_13,
	.param .u64 .ptr .align 1 eigenValsBatchKernel_param_14,
	.param .u32 eigenValsBatchKernel_param_15,
	.param .u32 eigenValsBatchKernel_param_16,
	.param .u32 eigenValsBatchKernel_param_17
)
{
	.reg .pred 	%p<35>;
	.reg .b32 	%r<93>;
	.reg .b32 	%f<27>;
	.reg .b64 	%rd<45>;
	.reg .b64 	%fd<280>;

	ld.param.u32 	%r30, [eigenValsBatchKernel_param_0];
	ld.param.u32 	%r20, [eigenValsBatchKernel_param_2];
	ld.param.u64 	%rd3, [eigenValsBatchKernel_param_3];
	ld.param.u32 	%r21, [eigenValsBatchKernel_param_4];
	ld.param.u64 	%rd4, [eigenValsBatchKernel_param_5];
	ld.param.u32 	%r22, [eigenValsBatchKernel_param_6];
	ld.param.u64 	%rd5, [eigenValsBatchKernel_param_7];
	ld.param.u32 	%r23, [eigenValsBatchKernel_param_8];
	ld.param.u64 	%rd6, [eigenValsBatchKernel_param_9];
	ld.param.u32 	%r24, [eigenValsBatchKernel_param_10];
	ld.param.u64 	%rd7, [eigenValsBatchKernel_param_11];
	ld.param.u32 	%r25, [eigenValsBatchKernel_param_12];
	ld.param.u32 	%r26, [eigenValsBatchKernel_param_13];
	ld.param.u64 	%rd8, [eigenValsBatchKernel_param_14];
	ld.param.u32 	%r27, [eigenValsBatchKernel_param_15];
	ld.param.u32 	%r28, [eigenValsBatchKernel_param_16];
	ld.param.u32 	%r29, [eigenValsBatchKernel_param_17];
	mov.u32 	%r31, %ctaid.x;
	mov.u32 	%r32, %ntid.x;
	mov.u32 	%r33, %tid.x;
	mad.lo.s32 	%r1, %r31, %r32, %r33;
	div.s32 	%r34, %r30, %r29;
	div.s32 	%r35, %r34, %r29;
	setp.ge.s32 	%p1, %r1, %r35;
	@%p1 bra 	$L__BB0_37;
	ld.param.u64 	%rd44, [eigenValsBatchKernel_param_1];
	cvta.to.global.u64 	%rd9, %rd44;
	cvta.to.global.u64 	%rd10, %rd3;
	cvta.to.global.u64 	%rd11, %rd4;
	cvta.to.global.u64 	%rd12, %rd5;
	cvta.to.global.u64 	%rd13, %rd6;
	cvta.to.global.u64 	%rd14, %rd7;
	cvta.to.global.u64 	%rd15, %rd8;
	mul.lo.s32 	%r36, %r29, %r1;
	div.s32 	%r37, %r36, %r26;
	mul.lo.s32 	%r38, %r37, %r29;
	mul.lo.s32 	%r39, %r37, %r26;
	sub.s32 	%r40, %r36, %r39;
	mad.lo.s32 	%r41, %r38, %r20, %r40;
	mul.wide.s32 	%rd16, %r41, 4;
	add.s64 	%rd17, %rd9, %rd16;
	ld.global.f32 	%f15, [%rd17];
	mad.lo.s32 	%r42, %r38, %r21, %r40;
	mul.wide.s32 	%rd18, %r42, 4;
	add.s64 	%rd19, %rd10, %rd18;
	ld.global.f32 	%f16, [%rd19];
	mad.lo.s32 	%r43, %r38, %r22, %r40;
	mul.wide.s32 	%rd20, %r43, 4;
	add.s64 	%rd21, %rd11, %rd20;
	ld.global.f32 	%f17, [%rd21];
	mad.lo.s32 	%r44, %r38, %r23, %r40;
	mul.wide.s32 	%rd22, %r44, 4;
	add.s64 	%rd23, %rd12, %rd22;
	ld.global.f32 	%f18, [%rd23];
	mad.lo.s32 	%r45, %r38, %r24, %r40;
	mul.wide.s32 	%rd24, %r45, 4;
	add.s64 	%rd25, %rd13, %rd24;
	ld.global.f32 	%f19, [%rd25];
	mad.lo.s32 	%r46, %r38, %r25, %r40;
	mul.wide.s32 	%rd26, %r46, 4;
	add.s64 	%rd27, %rd14, %rd26;
	ld.global.f32 	%f20, [%rd27];
	cvt.f64.f32 	%fd42, %f15;
	cvt.f64.f32 	%fd43, %f16;
	cvt.f64.f32 	%fd44, %f17;
	cvt.f64.f32 	%fd45, %f18;
	cvt.f64.f32 	%fd46, %f19;
	cvt.f64.f32 	%fd47, %f20;
	mul.lo.s32 	%r47, %r1, 3;
	div.s32 	%r48, %r47, %r28;
	mul.lo.s32 	%r49, %r48, %r27;
	cvt.s64.s32 	%rd28, %r49;
	mul.lo.s32 	%r50, %r48, %r28;
	sub.s32 	%r51, %r47, %r50;
	cvt.s64.s32 	%rd29, %r51;
	add.s64 	%rd30, %rd28, %rd29;
	shl.b64 	%rd31, %rd30, 2;
	add.s64 	%rd1, %rd15, %rd31;
	add.f64 	%fd48, %fd42, %fd45;
	add.f64 	%fd1, %fd48, %fd47;
	mul.f64 	%fd49, %fd45, %fd47;
	mul.f64 	%fd50, %fd46, %fd46;
	sub.f64 	%fd51, %fd49, %fd50;
	fma.rn.f64 	%fd52, %fd42, %fd47, %fd51;
	mul.f64 	%fd53, %fd44, %fd44;
	sub.f64 	%fd54, %fd52, %fd53;
	fma.rn.f64 	%fd55, %fd42, %fd45, %fd54;
	mul.f64 	%fd56, %fd43, %fd43;
	sub.f64 	%fd57, %fd55, %fd56;
	mul.f64 	%fd58, %fd51, %fd42;
	mul.f64 	%fd59, %fd43, %fd47;
	mul.f64 	%fd60, %fd44, %fd46;
	sub.f64 	%fd61, %fd59, %fd60;
	mul.f64 	%fd62, %fd61, %fd43;
	sub.f64 	%fd63, %fd58, %fd62;
	mul.f64 	%fd64, %fd43, %fd46;
	mul.f64 	%fd65, %fd44, %fd45;
	sub.f64 	%fd66, %fd64, %fd65;
	fma.rn.f64 	%fd67, %fd66, %fd44, %fd63;
	mul.f64 	%fd68, %fd1, %fd1;
	div.rn.f64 	%fd69, %fd57, 0d4008000000000000;
	div.rn.f64 	%fd70, %fd68, 0dC022000000000000;
	add.f64 	%fd2, %fd69, %fd70;
	mul.f64 	%fd71, %fd68, %fd1;
	div.rn.f64 	%fd72, %fd71, 0dC02B000000000000;
	mul.f64 	%fd73, %fd57, %fd1;
	div.rn.f64 	%fd74, %fd73, 0d4008000000000000;
	add.f64 	%fd75, %fd74, %fd72;
	sub.f64 	%fd3, %fd75, %fd67;
	setp.ltu.f64 	%p2, %fd2, 0dBE112E0BE826D695;
	@%p2 bra 	$L__BB0_3;
	div.rn.f64 	%fd76, %fd1, 0d4008000000000000;
	cvt.rn.f32.f64 	%f21, %fd76;
	st.global.f32 	[%rd1+8], %f21;
	st.global.f32 	[%rd1+4], %f21;
	st.global.f32 	[%rd1], %f21;
	mov.f32 	%f22, %f21;
	mov.f32 	%f23, %f21;
	bra.uni 	$L__BB0_31;
$L__BB0_3:
	neg.f64 	%fd77, %fd2;
	sqrt.rn.f64 	%fd78, %fd77;
	add.f64 	%fd4, %fd78, %fd78;
	div.rn.f64 	%fd5, %fd1, 0d4008000000000000;
	mul.f64 	%fd79, %fd2, %fd4;
	div.rn.f64 	%fd6, %fd3, %fd79;
	setp.leu.f64 	%p3, %fd6, 0d3FEFFFFDE7210BE9;
	@%p3 bra 	$L__BB0_5;
	add.f64 	%fd269, %fd5, %fd4;
	cvt.rn.f32.f64 	%f23, %fd269;
	st.global.f32 	[%rd1], %f23;
	fma.rn.f64 	%fd270, %fd4, 0dBFE0000000000000, %fd5;
	cvt.rn.f32.f64 	%f21, %fd270;
	st.global.f32 	[%rd1+4], %f21;
	st.global.f32 	[%rd1+8], %f21;
	mov.f32 	%f22, %f21;
	bra.uni 	$L__BB0_31;
$L__BB0_5:
	setp.lt.f64 	%p4, %fd6, 0dBFEFFFFDE7210BE9;
	@%p4 bra 	$L__BB0_38;
	{
	.reg .b32 %temp; 
	mov.b64 	{%temp, %r2}, %fd6;
	}
	abs.f64 	%fd80, %fd6;
	{
	.reg .b32 %temp; 
	mov.b64 	{%temp, %r3}, %fd80;
	}
	setp.lt.s32 	%p5, %r3, 1071801958;
	mov.f64 	%fd81, 0d3FF0000000000000;
	sub.f64 	%fd82, %fd81, %fd80;
	{
	.reg .b32 %temp; 
	mov.b64 	{%r52, %temp}, %fd82;
	}
	{
	.reg .b32 %temp; 
	mov.b64 	{%temp, %r4}, %fd82;
	}
	add.s32 	%r53, %r4, -1048576;
	mov.b64 	%fd7, {%r52, %r53};
	fma.rn.f64 	%fd83, %fd82, 0d3EC715B371155F70, 0dBEBAC2FE66FAAC4B;
	fma.rn.f64 	%fd84, %fd83, %fd82, 0d3ED9A9B88EFCD9B8;
	fma.rn.f64 	%fd85, %fd84, %fd82, 0d3EDD0F40A8A0C4C3;
	fma.rn.f64 	%fd86, %fd85, %fd82, 0d3EF46D4CFA9E0E1F;
	fma.rn.f64 	%fd87, %fd86, %fd82, 0d3F079C168D1E2422;
	fma.rn.f64 	%fd88, %fd87, %fd82, 0d3F1C9A88C3BCA540;
	fma.rn.f64 	%fd89, %fd88, %fd82, 0d3F31C4E64BD476DF;
	fma.rn.f64 	%fd90, %fd89, %fd82, 0d3F46E8BA60009C8F;
	fma.rn.f64 	%fd91, %fd90, %fd82, 0d3F5F1C71C62B05A2;
	fma.rn.f64 	%fd92, %fd91, %fd82, 0d3F76DB6DB6DC9F2C;
	fma.rn.f64 	%fd93, %fd92, %fd82, 0d3F9333333333329C;
	fma.rn.f64 	%fd94, %fd93, %fd82, 0d3FB5555555555555;
	mov.f64 	%fd95, 0d0000000000000000;
	mul.rn.f64 	%fd8, %fd80, %fd95;
	mul.f64 	%fd9, %fd82, %fd94;
	mul.f64 	%fd96, %fd6, %fd6;
	fma.rn.f64 	%fd97, %fd96, 0d3FB0066BDC1895E9, 0dBFB3823B180754AF;
	fma.rn.f64 	%fd98, %fd97, %fd96, 0d3FB11E52CC2F79AE;
	fma.rn.f64 	%fd99, %fd98, %fd96, 0dBF924EAF3526861B;
	fma.rn.f64 	%fd100, %fd99, %fd96, 0d3F91DF02A31E6CB7;
	fma.rn.f64 	%fd101, %fd100, %fd96, 0d3F847D18B0EEC6CC;
	fma.rn.f64 	%fd102, %fd101, %fd96, 0d3F8D0AF961BA53B0;
	fma.rn.f64 	%fd103, %fd102, %fd96, 0d3F91BF7734CF1C48;
	fma.rn.f64 	%fd104, %fd103, %fd96, 0d3F96E91483144EF7;
	fma.rn.f64 	%fd105, %fd104, %fd96, 0d3F9F1C6E0A4F9F81;
	fma.rn.f64 	%fd106, %fd105, %fd96, 0d3FA6DB6DC27FA92B;
	fma.rn.f64 	%fd107, %fd106, %fd96, 0d3FB333333320F91B;
	fma.rn.f64 	%fd108, %fd107, %fd96, 0d3FC5555555555F4D;
	mul.f64 	%fd109, %fd96, %fd108;
	fma.rn.f64 	%fd110, %fd109, %fd80, %fd80;
	mov.f64 	%fd111, 0dBC91A62633145C07;
	add.rn.f64 	%fd112, %fd110, %fd111;
	neg.f64 	%fd113, %fd112;
	mov.f64 	%fd114, 0d3FF921FB54442D18;
	add.rn.f64 	%fd10, %fd114, %fd113;
	mov.f64 	%fd115, 0d3C91A62633145C07;
	add.rn.f64 	%fd116, %fd110, %fd115;
	add.rn.f64 	%fd11, %fd114, %fd116;
	@%p5 bra 	$L__BB0_7;
	bra.uni 	$L__BB0_8;
$L__BB0_7:
	setp.lt.s32 	%p9, %r2, 0;
	selp.f64 	%fd271, %fd11, %fd10, %p9;
	bra.uni 	$L__BB0_9;
$L__BB0_8:
	setp.lt.s32 	%p6, %r2, 0;
	setp.lt.s32 	%p7, %r4, 0;
	setp.lt.s32 	%p8, %r4, 1;
	rsqrt.approx.ftz.f64 	%fd117, %fd7;
	{
	.reg .b32 %temp; 
	mov.b64 	{%r54, %temp}, %fd117;
	}
	{
	.reg .b32 %temp; 
	mov.b64 	{%temp, %r55}, %fd117;
	}
	add.s32 	%r56, %r55, -1048576;
	mov.b64 	%fd118, {%r54, %r56};
	mul.f64 	%fd119, %fd7, %fd117;
	neg.f64 	%fd120, %fd119;
	fma.rn.f64 	%fd121, %fd119, %fd120, %fd7;
	fma.rn.f64 	%fd122, %fd121, %fd118, %fd119;
	neg.f64 	%fd123, %fd122;
	fma.rn.f64 	%fd124, %fd117, %fd123, 0d3FF0000000000000;
	fma.rn.f64 	%fd125, %fd124, %fd118, %fd118;
	fma.rn.f64 	%fd126, %fd122, %fd123, %fd7;
	fma.rn.f64 	%fd127, %fd126, %fd125, %fd122;
	{
	.reg .b32 %temp; 
	mov.b64 	{%r57, %temp}, %fd127;
	}
	{
	.reg .b32 %temp; 
	mov.b64 	{%temp, %r58}, %fd127;
	}
	add.s32 	%r59, %r58, 1048576;
	mov.b64 	%fd128, {%r57, %r59};
	fma.rn.f64 	%fd129, %fd9, %fd128, %fd128;
	selp.f64 	%fd130, %fd8, %fd129, %p8;
	mov.f64 	%fd131, 0d7FF0000000000000;
	mul.rn.f64 	%fd132, %fd130, %fd131;
	selp.f64 	%fd133, %fd132, %fd130, %p7;
	mov.f64 	%fd134, 0dBCA1A62633145C07;
	add.rn.f64 	%fd135, %fd133, %fd134;
	neg.f64 	%fd136, %fd135;
	mov.f64 	%fd137, 0d400921FB54442D18;
	add.rn.f64 	%fd138, %fd137, %fd136;
	selp.f64 	%fd271, %fd138, %fd133, %p6;
$L__BB0_9:
	add.f64 	%fd139, %fd271, 0d0000000000000000;
	div.rn.f64 	%fd15, %fd139, 0d4008000000000000;
	abs.f64 	%fd16, %fd15;
	setp.neu.f64 	%p10, %fd16, 0d7FF0000000000000;
	@%p10 bra 	$L__BB0_11;
	mov.f64 	%fd145, 0d0000000000000000;
	mul.rn.f64 	%fd273, %fd15, %fd145;
	mov.b32 	%r88, 1;
	bra.uni 	$L__BB0_14;
$L__BB0_11:
	mul.f64 	%fd140, %fd15, 0d3FE45F306DC9C883;
	cvt.rni.s32.f64 	%r87, %fd140;
	cvt.rn.f64.s32 	%fd141, %r87;
	fma.rn.f64 	%fd142, %fd141, 0dBFF921FB54442D18, %fd15;
	fma.rn.f64 	%fd143, %fd141, 0dBC91A62633145C00, %fd142;
	fma.rn.f64 	%fd273, %fd141, 0dB97B839A252049C0, %fd143;
	setp.ltu.f64 	%p11, %fd16, 0d41E0000000000000;
	@%p11 bra 	$L__BB0_13;
	{ // callseq 0, 0
	.param .b64 param0;
	st.param.f64 	[param0], %fd15;
	.param .align 16 .b8 retval0[16];
	call.uni (retval0), 
	__internal_trig_reduction_slowpathd, 
	(
	param0
	);
	ld.param.f64 	%fd273, [retval0];
	ld.param.b32 	%r87, [retval0+8];
	} // callseq 0
$L__BB0_13:
	add.s32 	%r88, %r87, 1;
$L__BB0_14:
	setp.lt.s32 	%p12, %r3, 1071801958;
	shl.b32 	%r62, %r88, 6;
	cvt.u64.u32 	%rd32, %r62;
	and.b64  	%rd33, %rd32, 64;
	mov.u64 	%rd34, __cudart_sin_cos_coeffs;
	add.s64 	%rd35, %rd34, %rd33;
	mul.rn.f64 	%fd146, %fd273, %fd273;
	and.b32  	%r63, %r88, 1;
	setp.eq.b32 	%p13, %r63, 1;
	selp.f64 	%fd147, 0dBDA8FF8320FD8164, 0d3DE5DB65F9785EBA, %p13;
	ld.global.nc.v2.f64 	{%fd148, %fd149}, [%rd35];
	fma.rn.f64 	%fd150, %fd147, %fd146, %fd148;
	fma.rn.f64 	%fd151, %fd150, %fd146, %fd149;
	ld.global.nc.v2.f64 	{%fd152, %fd153}, [%rd35+16];
	fma.rn.f64 	%fd154, %fd151, %fd146, %fd152;
	fma.rn.f64 	%fd155, %fd154, %fd146, %fd153;
	ld.global.nc.v2.f64 	{%fd156, %fd157}, [%rd35+32];
	fma.rn.f64 	%fd158, %fd155, %fd146, %fd156;
	fma.rn.f64 	%fd159, %fd158, %fd146, %fd157;
	fma.rn.f64 	%fd160, %fd159, %fd273, %fd273;
	fma.rn.f64 	%fd161, %fd159, %fd146, 0d3FF0000000000000;
	selp.f64 	%fd162, %fd161, %fd160, %p13;
	and.b32  	%r64, %r88, 2;
	setp.eq.s32 	%p14, %r64, 0;
	mov.f64 	%fd163, 0d0000000000000000;
	sub.f64 	%fd164, %fd163, %fd162;
	selp.f64 	%fd165, %fd162, %fd164, %p14;
	fma.rn.f64 	%fd166, %fd4, %fd165, %fd5;
	cvt.rn.f32.f64 	%f23, %fd166;
	st.global.f32 	[%rd1], %f23;
	@%p12 bra 	$L__BB0_16;
	setp.lt.s32 	%p15, %r2, 0;
	setp.lt.s32 	%p16, %r4, 0;
	setp.lt.s32 	%p17, %r4, 1;
	rsqrt.approx.ftz.f64 	%fd167, %fd7;
	{
	.reg .b32 %temp; 
	mov.b64 	{%r65, %temp}, %fd167;
	}
	{
	.reg .b32 %temp; 
	mov.b64 	{%temp, %r66}, %fd167;
	}
	add.s32 	%r67, %r66, -1048576;
	mov.b64 	%fd168, {%r65, %r67};
	mul.f64 	%fd169, %fd7, %fd167;
	neg.f64 	%fd170, %fd169;
	fma.rn.f64 	%fd171, %fd169, %fd170, %fd7;
	fma.rn.f64 	%fd172, %fd171, %fd168, %fd169;
	neg.f64 	%fd173, %fd172;
	fma.rn.f64 	%fd174, %fd167, %fd173, 0d3FF0000000000000;
	fma.rn.f64 	%fd175, %fd174, %fd168, %fd168;
	fma.rn.f64 	%fd176, %fd172, %fd173, %fd7;
	fma.rn.f64 	%fd177, %fd176, %fd175, %fd172;
	{
	.reg .b32 %temp; 
	mov.b64 	{%r68, %temp}, %fd177;
	}
	{
	.reg .b32 %temp; 
	mov.b64 	{%temp, %r69}, %fd177;
	}
	add.s32 	%r70, %r69, 1048576;
	mov.b64 	%fd178, {%r68, %r70};
	fma.rn.f64 	%fd179, %fd9, %fd178, %fd178;
	selp.f64 	%fd180, %fd8, %fd179, %p17;
	mov.f64 	%fd181, 0d7FF0000000000000;
	mul.rn.f64 	%fd182, %fd180, %fd181;
	selp.f64 	%fd183, %fd182, %fd180, %p16;
	mov.f64 	%fd184, 0dBCA1A62633145C07;
	add.rn.f64 	%fd185, %fd183, %fd184;
	neg.f64 	%fd186, %fd185;
	mov.f64 	%fd187, 0d400921FB54442D18;
	add.rn.f64 	%fd188, %fd187, %fd186;
	selp.f64 	%fd274, %fd188, %fd183, %p15;
	bra.uni 	$L__BB0_17;
$L__BB0_16:
	setp.lt.s32 	%p18, %r2, 0;
	selp.f64 	%fd274, %fd11, %fd10, %p18;
$L__BB0_17:
	add.f64 	%fd189, %fd274, 0d401921FB54442D18;
	div.rn.f64 	%fd25, %fd189, 0d4008000000000000;
	abs.f64 	%fd26, %fd25;
	setp.eq.f64 	%p19, %fd26, 0d7FF0000000000000;
	@%p19 bra 	$L__BB0_21;
	mul.f64 	%fd190, %fd25, 0d3FE45F306DC9C883;
	cvt.rni.s32.f64 	%r89, %fd190;
	cvt.rn.f64.s32 	%fd191, %r89;
	fma.rn.f64 	%fd192, %fd191, 0dBFF921FB54442D18, %fd25;
	fma.rn.f64 	%fd193, %fd191, 0dBC91A62633145C00, %fd192;
	fma.rn.f64 	%fd276, %fd191, 0dB97B839A252049C0, %fd193;
	setp.ltu.f64 	%p20, %fd26, 0d41E0000000000000;
	@%p20 bra 	$L__BB0_20;
	{ // callseq 1, 0
	.param .b64 param0;
	st.param.f64 	[param0], %fd25;
	.param .align 16 .b8 retval0[16];
	call.uni (retval0), 
	__internal_trig_reduction_slowpathd, 
	(
	param0
	);
	ld.param.f64 	%fd276, [retval0];
	ld.param.b32 	%r89, [retval0+8];
	} // callseq 1
$L__BB0_20:
	add.s32 	%r90, %r89, 1;
	bra.uni 	$L__BB0_22;
$L__BB0_21:
	mov.f64 	%fd195, 0d0000000000000000;
	mul.rn.f64 	%fd276, %fd25, %fd195;
	mov.b32 	%r90, 1;
$L__BB0_22:
	setp.lt.s32 	%p21, %r3, 1071801958;
	shl.b32 	%r73, %r90, 6;
	cvt.u64.u32 	%rd36, %r73;
	and.b64  	%rd37, %rd36, 64;
	mov.u64 	%rd38, __cudart_sin_cos_coeffs;
	add.s64 	%rd39, %rd38, %rd37;
	mul.rn.f64 	%fd196, %fd276, %fd276;
	and.b32  	%r74, %r90, 1;
	setp.eq.b32 	%p22, %r74, 1;
	selp.f64 	%fd197, 0dBDA8FF8320FD8164, 0d3DE5DB65F9785EBA, %p22;
	ld.global.nc.v2.f64 	{%fd198, %fd199}, [%rd39];
	fma.rn.f64 	%fd200, %fd197, %fd196, %fd198;
	fma.rn.f64 	%fd201, %fd200, %fd196, %fd199;
	ld.global.nc.v2.f64 	{%fd202, %fd203}, [%rd39+16];
	fma.rn.f64 	%fd204, %fd201, %fd196, %fd202;
	fma.rn.f64 	%fd205, %fd204, %fd196, %fd203;
	ld.global.nc.v2.f64 	{%fd206, %fd207}, [%rd39+32];
	fma.rn.f64 	%fd208, %fd205, %fd196, %fd206;
	fma.rn.f64 	%fd209, %fd208, %fd196, %fd207;
	fma.rn.f64 	%fd210, %fd209, %fd276, %fd276;
	fma.rn.f64 	%fd211, %fd209, %fd196, 0d3FF0000000000000;
	selp.f64 	%fd212, %fd211, %fd210, %p22;
	and.b32  	%r75, %r90, 2;
	setp.eq.s32 	%p23, %r75, 0;
	mov.f64 	%fd213, 0d0000000000000000;
	sub.f64 	%fd214, %fd213, %fd212;
	selp.f64 	%fd215, %fd212, %fd214, %p23;
	fma.rn.f64 	%fd216, %fd4, %fd215, %fd5;
	cvt.rn.f32.f64 	%f22, %fd216;
	st.global.f32 	[%rd1+4], %f22;
	@%p21 bra 	$L__BB0_24;
	setp.lt.s32 	%p24, %r2, 0;
	setp.lt.s32 	%p25, %r4, 0;
	setp.lt.s32 	%p26, %r4, 1;
	rsqrt.approx.ftz.f64 	%fd217, %fd7;
	{
	.reg .b32 %temp; 
	mov.b64 	{%r76, %temp}, %fd217;
	}
	{
	.reg .b32 %temp; 
	mov.b64 	{%temp, %r77}, %fd217;
	}
	add.s32 	%r78, %r77, -1048576;
	mov.b64 	%fd218, {%r76, %r78};
	mul.f64 	%fd219, %fd7, %fd217;
	neg.f64 	%fd220, %fd219;
	fma.rn.f64 	%fd221, %fd219, %fd220, %fd7;
	fma.rn.f64 	%fd222, %fd221, %fd218, %fd219;
	neg.f64 	%fd223, %fd222;
	fma.rn.f64 	%fd224, %fd217, %fd223, 0d3FF0000000000000;
	fma.rn.f64 	%fd225, %fd224, %fd218, %fd218;
	fma.rn.f64 	%fd226, %fd222, %fd223, %fd7;
	fma.rn.f64 	%fd227, %fd226, %fd225, %fd222;
	{
	.reg .b32 %temp; 
	mov.b64 	{%r79, %temp}, %fd227;
	}
	{
	.reg .b32 %temp; 
	mov.b64 	{%temp, %r80}, %fd227;
	}
	add.s32 	%r81, %r80, 1048576;
	mov.b64 	%fd228, {%r79, %r81};
	fma.rn.f64 	%fd229, %fd9, %fd228, %fd228;
	selp.f64 	%fd230, %fd8, %fd229, %p26;
	mov.f64 	%fd231, 0d7FF0000000000000;
	mul.rn.f64 	%fd232, %fd230, %fd231;
	selp.f64 	%fd233, %fd232, %fd230, %p25;
	mov.f64 	%fd234, 0dBCA1A62633145C07;
	add.rn.f64 	%fd235, %fd233, %fd234;
	neg.f64 	%fd236, %fd235;
	mov.f64 	%fd237, 0d400921FB54442D18;
	add.rn.f64 	%fd238, %fd237, %fd236;
	selp.f64 	%fd277, %fd238, %fd233, %p24;
	bra.uni 	$L__BB0_25;
$L__BB0_24:
	setp.lt.s32 	%p27, %r2, 0;
	selp.f64 	%fd277, %fd11, %fd10, %p27;
$L__BB0_25:
	add.f64 	%fd239, %fd277, 0d402921FB54442D18;
	div.rn.f64 	%fd35, %fd239, 0d4008000000000000;
	abs.f64 	%fd36, %fd35;
	setp.eq.f64 	%p28, %fd36, 0d7FF0000000000000;
	@%p28 bra 	$L__BB0_29;
	mul.f64 	%fd240, %fd35, 0d3FE45F306DC9C883;
	cvt.rni.s32.f64 	%r91, %fd240;
	cvt.rn.f64.s32 	%fd241, %r91;
	fma.rn.f64 	%fd242, %fd241, 0dBFF921FB54442D18, %fd35;
	fma.rn.f64 	%fd243, %fd241, 0dBC91A62633145C00, %fd242;
	fma.rn.f64 	%fd279, %fd241, 0dB97B839A252049C0, %fd243;
	setp.ltu.f64 	%p29, %fd36, 0d41E0000000000000;
	@%p29 bra 	$L__BB0_28;
	{ // callseq 2, 0
	.param .b64 param0;
	st.param.f64 	[param0], %fd35;
	.param .align 16 .b8 retval0[16];
	call.uni (retval0), 
	__internal_trig_reduction_slowpathd, 
	(
	param0
	);
	ld.param.f64 	%fd279, [retval0];
	ld.param.b32 	%r91, [retval0+8];
	} // callseq 2
$L__BB0_28:
	add.s32 	%r92, %r91, 1;
	bra.uni 	$L__BB0_30;
$L__BB0_29:
	mov.f64 	%fd245, 0d0000000000000000;
	mul.rn.f64 	%fd279, %fd35, %fd245;
	mov.b32 	%r92, 1;
$L__BB0_30:
	shl.b32 	%r84, %r92, 6;
	cvt.u64.u32 	%rd40, %r84;
	and.b64  	%rd41, %rd40, 64;
	add.s64 	%rd43, %rd38, %rd41;
	mul.rn.f64 	%fd246, %fd279, %fd279;
	and.b32  	%r85, %r92, 1;
	setp.eq.b32 	%p30, %r85, 1;
	selp.f64 	%fd247, 0dBDA8FF8320FD8164, 0d3DE5DB65F9785EBA, %p30;
	ld.global.nc.v2.f64 	{%fd248, %fd249}, [%rd43];
	fma.rn.f64 	%fd250, %fd247, %fd246, %fd248;
	fma.rn.f64 	%fd251, %fd250, %fd246, %fd249;
	ld.global.nc.v2.f64 	{%fd252, %fd253}, [%rd43+16];
	fma.rn.f64 	%fd254, %fd251, %fd246, %fd252;
	fma.rn.f64 	%fd255, %fd254, %fd246, %fd253;
	ld.global.nc.v2.f64 	{%fd256, %fd257}, [%rd43+32];
	fma.rn.f64 	%fd258, %fd255, %fd246, %fd256;
	fma.rn.f64 	%fd259, %fd258, %fd246, %fd257;
	fma.rn.f64 	%fd260, %fd259, %fd279, %fd279;
	fma.rn.f64 	%fd261, %fd259, %fd246, 0d3FF0000000000000;
	selp.f64 	%fd262, %fd261, %fd260, %p30;
	and.b32  	%r86, %r92, 2;
	setp.eq.s32 	%p31, %r86, 0;
	mov.f64 	%fd263, 0d0000000000000000;
	sub.f64 	%fd264, %fd263, %fd262;
	selp.f64 	%fd265, %fd262, %fd264, %p31;
	fma.rn.f64 	%fd266, %fd4, %fd265, %fd5;
	cvt.rn.f32.f64 	%f21, %fd266;
	st.global.f32 	[%rd1+8], %f21;
$L__BB0_31:
	setp.geu.f32 	%p32, %f23, %f22;
	mov.f32 	%f24, %f22;
	@%p32 bra 	$L__BB0_33;
	st.global.f32 	[%rd1], %f22;
	st.global.f32 	[%rd1+4], %f23;
	mov.f32 	%f24, %f23;
	mov.f32 	%f23, %f22;
$L__BB0_33:
	setp.geu.f32 	%p33, %f23, %f21;
	@%p33 bra 	$L__BB0_35;
	st.global.f32 	[%rd1], %f21;
	st.global.f32 	[%rd1+8], %f23;
	mov.f32 	%f21, %f23;
$L__BB0_35:
	setp.geu.f32 	%p34, %f24, %f21;
	@%p34 bra 	$L__BB0_37;
	st.global.f32 	[%rd1+4], %f21;
	st.global.f32 	[%rd1+8], %f24;
$L__BB0_37:
	ret;
$L__BB0_38:
	sub.f64 	%fd267, %fd5, %fd4;
	cvt.rn.f32.f64 	%f23, %fd267;
	st.global.f32 	[%rd1], %f23;
	fma.rn.f64 	%fd268, %fd4, 0d3FE0000000000000, %fd5;
	cvt.rn.f32.f64 	%f21, %fd268;
	st.global.f32 	[%rd1+4], %f21;
	st.global.f32 	[%rd1+8], %f21;
	mov.f32 	%f22, %f21;
	bra.uni 	$L__BB0_31;

}
.func  (.param .align 16 .b8 func_retval0[16]) __internal_trig_reduction_slowpathd(
	.param .b64 __internal_trig_reduction_slowpathd_param_0
)
{
	.local .align 8 .b8 	__local_depot1[40];
	.reg .b64 	%SP;
	.reg .b64 	%SPL;
	.reg .pred 	%p<10>;
	.reg .b32 	%r<47>;
	.reg .b64 	%rd<74>;
	.reg .b64 	%fd<5>;

	mov.u64 	%SPL, __local_depot1;
	ld.param.f64 	%fd4, [__internal_trig_reduction_slowpathd_param_0];
	add.u64 	%rd1, %SPL, 0;
	{
	.reg .b32 %temp; 
	mov.b64 	{%temp, %r1}, %fd4;
	}
	shr.u32 	%r2, %r1, 20;
	and.b32  	%r3, %r2, 2047;
	setp.eq.s32 	%p1, %r3, 2047;
	mov.b32 	%r46, 0;
	@%p1 bra 	$L__BB1_9;
	add.s32 	%r20, %r3, -1024;
	mov.b64 	%rd20, %fd4;
	shl.b64 	%rd2, %rd20, 11;
	shr.u32 	%r4, %r20, 6;
	sub.s32 	%r45, 15, %r4;
	sub.s32 	%r21, 19, %r4;
	setp.lt.u32 	%p2, %r20, 128;
	selp.b32 	%r6, 18, %r21, %p2;
	setp.ge.s32 	%p3, %r45, %r6;
	mov.b64 	%rd70, 0;
	@%p3 bra 	$L__BB1_4;
	add.s32 	%r23, %r6, %r4;
	neg.s32 	%r43, %r23;
	or.b64  	%rd3, %rd2, -9223372036854775808;
	mov.b64 	%rd70, 0;
	mov.b32 	%r42, 0;
	mov.u64 	%rd25, __cudart_i2opi_d;
	mov.u32 	%r44, %r45;
$L__BB1_3:
	.pragma "nounroll";
	mul.wide.s32 	%rd22, %r42, 8;
	add.s64 	%rd23, %rd1, %rd22;
	mul.wide.s32 	%rd24, %r44, 8;
	add.s64 	%rd26, %rd25, %rd24;
	ld.global.nc.u64 	%rd27, [%rd26];
	{
	.reg .u32 %r0, %r1, %r2, %r3, %alo, %ahi, %blo, %bhi, %clo, %chi;
	mov.b64 	{%alo,%ahi}, %rd27;
	mov.b64 	{%blo,%bhi}, %rd3;
	mov.b64 	{%clo,%chi}, %rd70;
	mad.lo.cc.u32 	%r0, %alo, %blo, %clo;
	madc.hi.cc.u32 	%r1, %alo, %blo, %chi;
	madc.hi.u32 	%r2, %alo, %bhi, 0;
	mad.lo.cc.u32 	%r1, %alo, %bhi, %r1;
	madc.hi.cc.u32 	%r2, %ahi, %blo, %r2;
	madc.hi.u32 	%r3, %ahi, %bhi, 0;
	mad.lo.cc.u32 	%r1, %ahi, %blo, %r1;
	madc.lo.cc.u32 	%r2, %ahi, %bhi, %r2;
	addc.u32 	%r3, %r3, 0;
	mov.b64 	%rd28, {%r0,%r1};
	mov.b64 	%rd70, {%r2,%r3};
	}
	st.local.u64 	[%rd23], %rd28;
	add.s32 	%r44, %r44, 1;
	add.s32 	%r43, %r43, 1;
	add.s32 	%r42, %r42, 1;
	setp.ne.s32 	%p4, %r43, -15;
	mov.u32 	%r45, %r6;
	@%p4 bra 	$L__BB1_3;
$L__BB1_4:
	cvt.s64.s32 	%rd29, %r45;
	cvt.u64.u32 	%rd30, %r4;
	add.s64 	%rd31, %rd30, %rd29;
	shl.b64 	%rd32, %rd31, 3;
	add.s64 	%rd33, %rd1, %rd32;
	st.local.u64 	[%rd33+-120], %rd70;
	and.b32  	%r15, %r2, 63;
	ld.local.u64 	%rd72, [%rd1+16];
	ld.local.u64 	%rd71, [%rd1+24];
	setp.eq.s32 	%p5, %r15, 0;
	@%p5 bra 	$L__BB1_6;
	shl.b64 	%rd34, %rd71, %r15;
	shr.u64 	%rd35, %rd72, 1;
	xor.b32  	%r24, %r15, 63;
	shr.u64 	%rd36, %rd35, %r24;
	or.b64  	%rd71, %rd34, %rd36;
	ld.local.u64 	%rd37, [%rd1+8];
	shl.b64 	%rd38, %rd72, %r15;
	shr.u64 	%rd39, %rd37, 1;
	shr.u64 	%rd40, %rd39, %r24;
	or.b64  	%rd72, %rd38, %rd40;
$L__BB1_6:
	and.b32  	%r25, %r1, -2147483648;
	shr.u64 	%rd41, %rd71, 62;
	cvt.u32.u64 	%r26, %rd41;
	mov.b64 	{%r27, %r28}, %rd71;
	mov.b64 	{%r29, %r30}, %rd72;
	shf.l.wrap.b32 	%r31, %r30, %r27, 2;
	shf.l.wrap.b32 	%r32, %r27, %r28, 2;
	mov.b64 	%rd42, {%r31, %r32};
	shl.b64 	%rd43, %rd72, 2;
	shr.u64 	%rd44, %rd42, 63;
	cvt.u32.u64 	%r33, %rd44;
	add.s32 	%r34, %r33, %r26;
	setp.eq.s32 	%p6, %r25, 0;
	neg.s32 	%r35, %r34;
	selp.b32 	%r46, %r34, %r35, %p6;
	setp.gt.s64 	%p7, %rd42, -1;
	mov.b64 	%rd45, 0;
	{
	.reg .u32 %r0, %r1, %r2, %r3, %a0, %a1, %a2, %a3, %b0, %b1, %b2, %b3;
	mov.b64 	{%a0,%a1}, %rd45;
	mov.b64 	{%a2,%a3}, %rd45;
	mov.b64 	{%b0,%b1}, %rd43;
	mov.b64 	{%b2,%b3}, %rd42;
	sub.cc.u32 	%r0, %a0, %b0;
	subc.cc.u32 	%r1, %a1, %b1;
	subc.cc.u32 	%r2, %a2, %b2;
	subc.u32 	%r3, %a3, %b3;
	mov.b64 	%rd46, {%r0,%r1};
	mov.b64 	%rd47, {%r2,%r3};
	}
	xor.b32  	%r36, %r25, -2147483648;
	selp.b64 	%rd73, %rd42, %rd47, %p7;
	selp.b64 	%rd14, %rd43, %rd46, %p7;
	selp.b32 	%r17, %r25, %r36, %p7;
	clz.b64 	%r37, %rd73;
	cvt.u64.u32 	%rd15, %r37;
	setp.eq.s32 	%p8, %r37, 0;
	@%p8 bra 	$L__BB1_8;
	cvt.u32.u64 	%r38, %rd15;
	and.b32  	%r39, %r38, 63;
	shl.b64 	%rd48, %rd73, %r39;
	shr.u64 	%rd49, %rd14, 1;
	not.b32 	%r40, %r38;
	and.b32  	%r41, %r40, 63;
	shr.u64 	%rd50, %rd49, %r41;
	or.b64  	%rd73, %rd48, %rd50;
$L__BB1_8:
	mov.b64 	%rd51, -3958705157555305931;
	{
	.reg .u32 %r0, %r1, %r2, %r3, %alo, %ahi, %blo, %bhi;
	mov.b64 	{%alo,%ahi}, %rd73;
	mov.b64 	{%blo,%bhi}, %rd51;
	mul.lo.u32 	%r0, %alo, %blo;
	mul.hi.u32 	%r1, %alo, %blo;
	mad.lo.cc.u32 	%r1, %alo, %bhi, %r1;
	madc.hi.u32 	%r2, %alo, %bhi, 0;
	mad.lo.cc.u32 	%r1, %ahi, %blo, %r1;
	madc.hi.cc.u32 	%r2, %ahi, %blo, %r2;
	madc.hi.u32 	%r3, %ahi, %bhi, 0;
	mad.lo.cc.u32 	%r2, %ahi, %bhi, %r2;
	addc.u32 	%r3, %r3, 0;
	mov.b64 	%rd52, {%r0,%r1};
	mov.b64 	%rd53, {%r2,%r3};
	}
	setp.gt.s64 	%p9, %rd53, 0;
	{
	.reg .u32 %r0, %r1, %r2, %r3, %a0, %a1, %a2, %a3, %b0, %b1, %b2, %b3;
	mov.b64 	{%a0,%a1}, %rd52;
	mov.b64 	{%a2,%a3}, %rd53;
	mov.b64 	{%b0,%b1}, %rd52;
	mov.b64 	{%b2,%b3}, %rd53;
	add.cc.u32 	%r0, %a0, %b0;
	addc.cc.u32 	%r1, %a1, %b1;
	addc.cc.u32 	%r2, %a2, %b2;
	addc.u32 	%r3, %a3, %b3;
	mov.b64 	%rd54, {%r0,%r1};
	mov.b64 	%rd55, {%r2,%r3};
	}
	selp.b64 	%rd56, %rd55, %rd53, %p9;
	selp.s64 	%rd57, -1, 0, %p9;
	sub.s64 	%rd58, %rd57, %rd15;
	cvt.u64.u32 	%rd59, %r17;
	shl.b64 	%rd60, %rd59, 32;
	add.s64 	%rd61, %rd56, 1;
	shr.u64 	%rd62, %rd61, 10;
	add.s64 	%rd63, %rd62, 1;
	shr.u64 	%rd64, %rd63, 1;
	shl.b64 	%rd65, %rd58, 52;
	add.s64 	%rd66, %rd65, %rd64;
	add.s64 	%rd67, %rd66, 4602678819172646912;
	or.b64  	%rd68, %rd67, %rd60;
	mov.b64 	%fd4, %rd68;
$L__BB1_9:
	st.param.f64 	[func_retval0], %fd4;
	st.param.b32 	[func_retval0+8], %r46;
	ret;

}


// ===== COMPILED SASS (sm_100) =====

	.target	sm_100

	.elftype	@"ET_EXEC"


//--------------------- .note.nv.tkinfo           --------------------------
	.section	.note.nv.tkinfo,"",@"SHT_NOTE"
	.sectionflags	@"SHF_NOTE_NV_TKINFO"
	.tkinfo
        /*0018*/ 	.word	0x00000002
        /*0030*/ 	.string	""
        /*0030*/ 	.string	"ptxas"
        /*0030*/ 	.string	"Cuda compilation tools, release 13.0, V13.0.88"
        /*0030*/ 	.string	"Build cuda_13.0.r13.0/compiler.36424714_0"
        /*0030*/ 	.string	"-arch sm_100 -m 64 "



//--------------------- .note.nv.cuinfo           --------------------------
	.section	.note.nv.cuinfo,"",@"SHT_NOTE"
	.sectionflags	@"SHF_NOTE_NV_CUINFO"
        /*0018*/ 	.short	0x0002
        /*001a*/ 	.short	0x0064
        /*001c*/ 	.short	0x0082
	.zero		2


//--------------------- .nv.info                  --------------------------
	.section	.nv.info,"",@"SHT_CUDA_INFO"
	.align	4


	//----- nvinfo : EIATTR_REGCOUNT
	.align		4
        /*0000*/ 	.byte	0x04, 0x2f
        /*0002*/ 	.short	(.L_3 - .L_2)
	.align		4
.L_2:
        /*0004*/ 	.word	index@(eigenValsBatchKernel)
        /*0008*/ 	.word	0x00000030


	//----- nvinfo : EIATTR_FRAME_SIZE
	.align		4
.L_3:
        /*000c*/ 	.byte	0x04, 0x11
        /*000e*/ 	.short	(.L_5 - .L_4)
	.align		4
.L_4:
        /*0010*/ 	.word	index@($eigenValsBatchKernel$__internal_trig_reduction_slowpathd)
        /*0014*/ 	.word	0x00000028


	//----- nvinfo : EIATTR_FRAME_SIZE
	.align		4
.L_5:
        /*0018*/ 	.byte	0x04, 0x11
        /*001a*/ 	.short	(.L_7 - .L_6)
	.align		4
.L_6:
        /*001c*/ 	.word	index@($__internal_1_$__cuda_sm20_dsqrt_rn_f64_mediumpath_v1)
        /*0020*/ 	.word	0x00000028


	//----- nvinfo : EIATTR_FRAME_SIZE
	.align		4
.L_7:
        /*0024*/ 	.byte	0x04, 0x11
        /*0026*/ 	.short	(.L_9 - .L_8)
	.align		4
.L_8:
        /*0028*/ 	.word	index@($__internal_0_$__cuda_sm20_div_rn_f64_full)
        /*002c*/ 	.word	0x00000028


	//----- nvinfo : EIATTR_FRAME_SIZE
	.align		4
.L_9:
        /*0030*/ 	.byte	0x04, 0x11
        /*0032*/ 	.short	(.L_11 - .L_10)
	.align		4
.L_10:
        /*0034*/ 	.word	index@(eigenValsBatchKernel)
        /*0038*/ 	.word	0x00000028


	//----- nvinfo : EIATTR_MIN_STACK_SIZE
	.align		4
.L_11:
        /*003c*/ 	.byte	0x04, 0x12
        /*003e*/ 	.short	(.L_13 - .L_12)
	.align		4
.L_12:
        /*0040*/ 	.word	index@(eigenValsBatchKernel)
        /*0044*/ 	.word	0x00000028
.L_13:


//--------------------- .nv.compat                --------------------------
	.section	.nv.compat,"",@"SHT_CUDA_COMPAT_INFO"
	.align	4
        /*0000*/ 	.byte	0x02, 0x09, 0x00, 0x00, 0x02, 0x02, 0x01, 0x00, 0x02, 0x05, 0x05, 0x00, 0x03, 0x07, 0x01, 0x01
        /*0010*/ 	.byte	0x02, 0x03, 0x00, 0x00, 0x02, 0x06, 0x01, 0x00, 0x04, 0x0b, 0x08, 0x00, 0x01, 0x00, 0x00, 0x00
        /*0020*/ 	.byte	0x00, 0x00, 0x00, 0x00


//--------------------- .nv.info.eigenValsBatchKernel --------------------------
	.section	.nv.info.eigenValsBatchKernel,"",@"SHT_CUDA_INFO"
	.sectionflags	@""
	.align	4


	//----- nvinfo : EIATTR_CUDA_API_VERSION
	.align		4
        /*0000*/ 	.byte	0x04, 0x37
        /*0002*/ 	.short	(.L_15 - .L_14)
.L_14:
        /*0004*/ 	.word	0x00000082


	//----- nvinfo : EIATTR_KPARAM_INFO
	.align		4
.L_15:
        /*0008*/ 	.byte	0x04, 0x17
        /*000a*/ 	.short	(.L_17 - .L_16)
.L_16:
        /*000c*/ 	.word	0x00000000
        /*0010*/ 	.short	0x0011
        /*0012*/ 	.short	0x0078
        /*0014*/ 	.byte	0x00, 0xf0, 0x11, 0x00


	//----- nvinfo : EIATTR_KPARAM_INFO
	.align		4
.L_17:
        /*0018*/ 	.byte	0x04, 0x17
        /*001a*/ 	.short	(.L_19 - .L_18)
.L_18:
        /*001c*/ 	.word	0x00000000
        /*0020*/ 	.short	0x0010
        /*0022*/ 	.short	0x0074
        /*0024*/ 	.byte	0x00, 0xf0, 0x11, 0x00


	//----- nvinfo : EIATTR_KPARAM_INFO
	.align		4
.L_19:
        /*0028*/ 	.byte	0x04, 0x17
        /*002a*/ 	.short	(.L_21 - .L_20)
.L_20:
        /*002c*/ 	.word	0x00000000
        /*0030*/ 	.short	0x000f
        /*0032*/ 	.short	0x0070
        /*0034*/ 	.byte	0x00, 0xf0, 0x11, 0x00


	//----- nvinfo : EIATTR_KPARAM_INFO
	.align		4
.L_21:
        /*0038*/ 	.byte	0x04, 0x17
        /*003a*/ 	.short	(.L_23 - .L_22)
.L_22:
        /*003c*/ 	.word	0x00000000
        /*0040*/ 	.short	0x000e
        /*0042*/ 	.short	0x0068
        /*0044*/ 	.byte	0x00, 0xf5, 0x21, 0x00


	//----- nvinfo : EIATTR_KPARAM_INFO
	.align		4
.L_23:
        /*0048*/ 	.byte	0x04, 0x17
        /*004a*/ 	.short	(.L_25 - .L_24)
.L_24:
        /*004c*/ 	.word	0x00000000
        /*0050*/ 	.short	0x000d
        /*0052*/ 	.short	0x0064
        /*0054*/ 	.byte	0x00, 0xf0, 0x11, 0x00


	//----- nvinfo : EIATTR_KPARAM_INFO
	.align		4
.L_25:
        /*0058*/ 	.byte	0x04, 0x17
        /*005a*/ 	.short	(.L_27 - .L_26)
.L_26:
        /*005c*/ 	.word	0x00000000
        /*0060*/ 	.short	0x000c
        /*0062*/ 	.short	0x0060
        /*0064*/ 	.byte	0x00, 0xf0, 0x11, 0x00


	//----- nvinfo : EIATTR_KPARAM_INFO
	.align		4
.L_27:
        /*0068*/ 	.byte	0x04, 0x17
        /*006a*/ 	.short	(.L_29 - .L_28)
.L_28:
        /*006c*/ 	.word	0x00000000
        /*0070*/ 	.short	0x000b
        /*0072*/ 	.short	0x0058
        /*0074*/ 	.byte	0x00, 0xf5, 0x21, 0x00


	//----- nvinfo : EIATTR_KPARAM_INFO
	.align		4
.L_29:
        /*0078*/ 	.byte	0x04, 0x17
        /*007a*/ 	.short	(.L_31 - .L_30)
.L_30:
        /*007c*/ 	.word	0x00000000
        /*0080*/ 	.short	0x000a
        /*0082*/ 	.short	0x0050
        /*0084*/ 	.byte	0x00, 0xf0, 0x11, 0x00


	//----- nvinfo : EIATTR_KPARAM_INFO
	.align		4
.L_31:
        /*0088*/ 	.byte	0x04, 0x17
        /*008a*/ 	.short	(.L_33 - .L_32)
.L_32:
        /*008c*/ 	.word	0x00000000
        /*0090*/ 	.short	0x0009
        /*0092*/ 	.short	0x0048
        /*0094*/ 	.byte	0x00, 0xf5, 0x21, 0x00


	//----- nvinfo : EIATTR_KPARAM_INFO
	.align		4
.L_33:
        /*0098*/ 	.byte	0x04, 0x17
        /*009a*/ 	.short	(.L_35 - .L_34)
.L_34:
        /*009c*/ 	.word	0x00000000
        /*00a0*/ 	.short	0x0008
        /*00a2*/ 	.short	0x0040
        /*00a4*/ 	.byte	0x00, 0xf0, 0x11, 0x00


	//----- nvinfo : EIATTR_KPARAM_INFO
	.align		4
.L_35:
        /*00a8*/ 	.byte	0x04, 0x17
        /*00aa*/ 	.short	(.L_37 - .L_36)
.L_36:
        /*00ac*/ 	.word	0x00000000
        /*00b0*/ 	.short	0x0007
        /*00b2*/ 	.short	0x0038
        /*00b4*/ 	.byte	0x00, 0xf5, 0x21, 0x00


	//----- nvinfo : EIATTR_KPARAM_INFO
	.align		4
.L_37:
        /*00b8*/ 	.byte	0x04, 0x17
        /*00ba*/ 	.short	(.L_39 - .L_38)
.L_38:
        /*00bc*/ 	.word	0x00000000
        /*00c0*/ 	.short	0x0006
        /*00c2*/ 	.short	0x0030
        /*00c4*/ 	.byte	0x00, 0xf0, 0x11, 0x00


	//----- nvinfo : EIATTR_KPARAM_INFO
	.align		4
.L_39:
        /*00c8*/ 	.byte	0x04, 0x17
        /*00ca*/ 	.short	(.L_41 - .L_40)
.L_40:
        /*00cc*/ 	.word	0x00000000
        /*00d0*/ 	.short	0x0005
        /*00d2*/ 	.short	0x0028
        /*00d4*/ 	.byte	0x00, 0xf5, 0x21, 0x00


	//----- nvinfo : EIATTR_KPARAM_INFO
	.align		4
.L_41:
        /*00d8*/ 	.byte	0x04, 0x17
        /*00da*/ 	.short	(.L_43 - .L_42)
.L_42:
        /*00dc*/ 	.word	0x00000000
        /*00e0*/ 	.short	0x0004
        /*00e2*/ 	.short	0x0020
        /*00e4*/ 	.byte	0x00, 0xf0, 0x11, 0x00


	//----- nvinfo : EIATTR_KPARAM_INFO
	.align		4
.L_43:
        /*00e8*/ 	.byte	0x04, 0x17
        /*00ea*/ 	.short	(.L_45 - .L_44)
.L_44:
        /*00ec*/ 	.word	0x00000000
        /*00f0*/ 	.short	0x0003
        /*00f2*/ 	.short	0x0018
        /*00f4*/ 	.byte	0x00, 0xf5, 0x21, 0x00


	//----- nvinfo : EIATTR_KPARAM_INFO
	.align		4
.L_45:
        /*00f8*/ 	.byte	0x04, 0x17
        /*00fa*/ 	.short	(.L_47 - .L_46)
.L_46:
        /*00fc*/ 	.word	0x00000000
        /*0100*/ 	.short	0x0002
        /*0102*/ 	.short	0x0010
        /*0104*/ 	.byte	0x00, 0xf0, 0x11, 0x00


	//----- nvinfo : EIATTR_KPARAM_INFO
	.align		4
.L_47:
        /*0108*/ 	.byte	0x04, 0x17
        /*010a*/ 	.short	(.L_49 - .L_48)
.L_48:
        /*010c*/ 	.word	0x00000000
        /*0110*/ 	.short	0x0001
        /*0112*/ 	.short	0x0008
        /*0114*/ 	.byte	0x00, 0xf5, 0x21, 0x00


	//----- nvinfo : EIATTR_KPARAM_INFO
	.align		4
.L_49:
        /*0118*/ 	.byte	0x04, 0x17
        /*011a*/ 	.short	(.L_51 - .L_50)
.L_50:
        /*011c*/ 	.word	0x00000000
        /*0120*/ 	.short	0x0000
        /*0122*/ 	.short	0x0000
        /*0124*/ 	.byte	0x00, 0xf0, 0x11, 0x00


	//----- nvinfo : EIATTR_SPARSE_MMA_MASK
	.align		4
.L_51:
        /*0128*/ 	.byte	0x03, 0x50
        /*012a*/ 	.short	0x0000


	//----- nvinfo : EIATTR_MAXREG_COUNT
	.align		4
        /*012c*/ 	.byte	0x03, 0x1b
        /*012e*/ 	.short	0x00ff


	//----- nvinfo : EIATTR_MERCURY_ISA_VERSION
	.align		4
        /*0130*/ 	.byte	0x03, 0x5f
        /*0132*/ 	.short	0x0101


	//----- nvinfo : EIATTR_VRC_CTA_INIT_COUNT
	.align		4
        /*0134*/ 	.byte	0x02, 0x4a
	.zero		1
	.zero		1


	//----- nvinfo : EIATTR_EXIT_INSTR_OFFSETS
	.align		4
        /*0138*/ 	.byte	0x04, 0x1c
        /*013a*/ 	.short	(.L_53 - .L_52)


	//   ....[0]....
.L_52:
        /*013c*/ 	.word	0x000002e0


	//   ....[1]....
        /*0140*/ 	.word	0x000036f0


	//   ....[2]....
        /*0144*/ 	.word	0x00003720


	//----- nvinfo : EIATTR_CRS_STACK_SIZE
	.align		4
.L_53:
        /*0148*/ 	.byte	0x04, 0x1e
        /*014a*/ 	.short	(.L_55 - .L_54)
.L_54:
        /*014c*/ 	.word	0x00000000


	//----- nvinfo : EIATTR_CBANK_PARAM_SIZE
	.align		4
.L_55:
        /*0150*/ 	.byte	0x03, 0x19
        /*0152*/ 	.short	0x007c


	//----- nvinfo : EIATTR_PARAM_CBANK
	.align		4
        /*0154*/ 	.byte	0x04, 0x0a
        /*0156*/ 	.short	(.L_57 - .L_56)
	.align		4
.L_56:
        /*0158*/ 	.word	index@(.nv.constant0.eigenValsBatchKernel)
        /*015c*/ 	.short	0x0380
        /*015e*/ 	.short	0x007c


	//----- nvinfo : EIATTR_SW_WAR
	.align		4
.L_57:
        /*0160*/ 	.byte	0x04, 0x36
        /*0162*/ 	.short	(.L_59 - .L_58)
.L_58:
        /*0164*/ 	.word	0x00000008
.L_59:


//--------------------- .nv.callgraph             --------------------------
	.section	.nv.callgraph,"",@"SHT_CUDA_CALLGRAPH"
	.align	4
	.sectionentsize	8
	.align		4
        /*0000*/ 	.word	0x00000000
	.align		4
        /*0004*/ 	.word	0xffffffff
	.align		4
        /*0008*/ 	.word	0x00000000
	.align		4
        /*000c*/ 	.word	0xfffffffe
	.align		4
        /*0010*/ 	.word	0x00000000
	.align		4
        /*0014*/ 	.word	0xfffffffd
	.align		4
        /*0018*/ 	.word	0x00000000
	.align		4
        /*001c*/ 	.word	0xfffffffc


//--------------------- .nv.constant4             --------------------------
	.section	.nv.constant4,"a",@progbits
	.align	8
	.align		8
.nv.constant4:
        /*0000*/ 	.dword	__cudart_i2opi_d
	.align		8
        /*0008*/ 	.dword	__cudart_sin_cos_coeffs


//--------------------- .text.eigenValsBatchKernel --------------------------
	.section	.text.eigenValsBatchKernel,"ax",@progbits
	.align	128
        .global         eigenValsBatchKernel
        .type           eigenValsBatchKernel,@function
        .size           eigenValsBatchKernel,(.L_x_67 - eigenValsBatchKernel)
        .other          eigenValsBatchKernel,@"STO_CUDA_ENTRY STV_DEFAULT"
eigenValsBatchKernel:
.text.eigenValsBatchKernel:
[----:B------:R-:W0:Y:S08]  /*0000*/  LDC R1, c[0x0][0x37c] ;  /* 0x0000df00ff017b82 */ /* 0x000e300000000800 */
[----:B------:R-:W1:Y:S01]  /*0010*/  LDC R0, c[0x0][0x3f8] ;  /* 0x0000fe00ff007b82 */ /* 0x000e620000000800 */
[----:B0-----:R-:W-:-:S07]  /*0020*/  VIADD R1, R1, 0xffffffd8 ;  /* 0xffffffd801017836 */ /* 0x001fce0000000000 */
[----:B------:R-:W0:Y:S08]  /*0030*/  LDC R7, c[0x0][0x380] ;  /* 0x0000e000ff077b82 */ /* 0x000e300000000800 */
[----:B------:R-:W2:Y:S01]  /*0040*/  S2UR UR4, SR_CTAID.X ;  /* 0x00000000000479c3 */ /* 0x000ea20000002500 */
[----:B-1----:R-:W-:-:S07]  /*0050*/  IABS R9, R0 ;  /* 0x0000000000097213 */ /* 0x002fce0000000000 */
[----:B------:R-:W2:Y:S01]  /*0060*/  LDC R19, c[0x0][0x360] ;  /* 0x0000d800ff137b82 */ /* 0x000ea20000000800 */
[----:B------:R-:W1:Y:S08]  /*0070*/  I2F.RP R4, R9 ;  /* 0x0000000900047306 */ /* 0x000e700000209400 */
[----:B-1----:R-:W1:Y:S02]  /*0080*/  MUFU.RCP R4, R4 ;  /* 0x0000000400047308 */ /* 0x002e640000001000 */
[----:B-1----:R-:W-:-:S06]  /*0090*/  VIADD R2, R4, 0xffffffe ;  /* 0x0ffffffe04027836 */ /* 0x002fcc0000000000 */
[----:B------:R1:W3:Y:S02]  /*00a0*/  F2I.FTZ.U32.TRUNC.NTZ R3, R2 ;  /* 0x0000000200037305 */ /* 0x0002e4000021f000 */
[----:B-1----:R-:W-:Y:S02]  /*00b0*/  IMAD.MOV.U32 R2, RZ, RZ, RZ ;  /* 0x000000ffff027224 */ /* 0x002fe400078e00ff */
[----:B---3--:R-:W-:-:S04]  /*00c0*/  IMAD.MOV R6, RZ, RZ, -R3 ;  /* 0x000000ffff067224 */ /* 0x008fc800078e0a03 */
[----:B------:R-:W-:Y:S01]  /*00d0*/  IMAD R5, R6, R9, RZ ;  /* 0x0000000906057224 */ /* 0x000fe200078e02ff */
[----:B0-----:R-:W-:-:S03]  /*00e0*/  IABS R6, R7 ;  /* 0x0000000700067213 */ /* 0x001fc60000000000 */
[----:B------:R-:W-:-:S06]  /*00f0*/  IMAD.HI.U32 R3, R3, R5, R2 ;  /* 0x0000000503037227 */ /* 0x000fcc00078e0002 */
[----:B------:R-:W-:-:S04]  /*0100*/  IMAD.HI.U32 R4, R3, R6, RZ ;  /* 0x0000000603047227 */ /* 0x000fc800078e00ff */
[----:B------:R-:W-:-:S04]  /*0110*/  IMAD.MOV R5, RZ, RZ, -R4 ;  /* 0x000000ffff057224 */ /* 0x000fc800078e0a04 */
[----:B------:R-:W-:Y:S01]  /*0120*/  IMAD R2, R9, R5, R6 ;  /* 0x0000000509027224 */ /* 0x000fe200078e0206 */
[----:B------:R-:W-:-:S04]  /*0130*/  LOP3.LUT R5, RZ, R0, RZ, 0x33, !PT ;  /* 0x00000000ff057212 */ /* 0x000fc800078e33ff */
[----:B------:R-:W-:-:S13]  /*0140*/  ISETP.GT.U32.AND P1, PT, R9, R2, PT ;  /* 0x000000020900720c */ /* 0x000fda0003f24070 */
[----:B------:R-:W-:Y:S02]  /*0150*/  @!P1 IMAD.IADD R2, R2, 0x1, -R9 ;  /* 0x0000000102029824 */ /* 0x000fe400078e0a09 */
[----:B------:R-:W-:-:S03]  /*0160*/  @!P1 VIADD R4, R4, 0x1 ;  /* 0x0000000104049836 */ /* 0x000fc60000000000 */
[----:B------:R-:W-:Y:S02]  /*0170*/  ISETP.GE.U32.AND P0, PT, R2, R9, PT ;  /* 0x000000090200720c */ /* 0x000fe40003f06070 */
[----:B------:R-:W-:-:S04]  /*0180*/  LOP3.LUT R2, R7, R0, RZ, 0x3c, !PT ;  /* 0x0000000007027212 */ /* 0x000fc800078e3cff */
[----:B------:R-:W-:-:S07]  /*0190*/  ISETP.GE.AND P2, PT, R2, RZ, PT ;  /* 0x000000ff0200720c */ /* 0x000fce0003f46270 */
[----:B------:R-:W-:Y:S01]  /*01a0*/  @P0 VIADD R4, R4, 0x1 ;  /* 0x0000000104040836 */ /* 0x000fe20000000000 */
[----:B------:R-:W-:-:S05]  /*01b0*/  ISETP.NE.AND P0, PT, R0, RZ, PT ;  /* 0x000000ff0000720c */ /* 0x000fca0003f05270 */
[----:B------:R-:W-:-:S05]  /*01c0*/  @!P2 IMAD.MOV R4, RZ, RZ, -R4 ;  /* 0x000000ffff04a224 */ /* 0x000fca00078e0a04 */
[----:B------:R-:W-:-:S04]  /*01d0*/  SEL R7, R5, R4, !P0 ;  /* 0x0000000405077207 */ /* 0x000fc80004000000 */
[----:B------:R-:W-:Y:S02]  /*01e0*/  IABS R2, R7 ;  /* 0x0000000700027213 */ /* 0x000fe40000000000 */
[----:B------:R-:W-:-:S03]  /*01f0*/  LOP3.LUT R7, R7, R0, RZ, 0x3c, !PT ;  /* 0x0000000007077212 */ /* 0x000fc600078e3cff */
[----:B------:R-:W-:Y:S01]  /*0200*/  IMAD.HI.U32 R3, R3, R2, RZ ;  /* 0x0000000203037227 */ /* 0x000fe200078e00ff */
[----:B------:R-:W-:-:S03]  /*0210*/  ISETP.GE.AND P3, PT, R7, RZ, PT ;  /* 0x000000ff0700720c */ /* 0x000fc60003f66270 */
[----:B------:R-:W-:-:S04]  /*0220*/  IMAD.MOV R4, RZ, RZ, -R3 ;  /* 0x000000ffff047224 */ /* 0x000fc800078e0a03 */
[C---:B------:R-:W-:Y:S02]  /*0230*/  IMAD R2, R9.reuse, R4, R2 ;  /* 0x0000000409027224 */ /* 0x040fe400078e0202 */
[----:B------:R-:W2:Y:S03]  /*0240*/  S2R R4, SR_TID.X ;  /* 0x0000000000047919 */ /* 0x000ea60000002100 */
[----:B------:R-:W-:-:S13]  /*0250*/  ISETP.GT.U32.AND P2, PT, R9, R2, PT ;  /* 0x000000020900720c */ /* 0x000fda0003f44070 */
[----:B------:R-:W-:Y:S02]  /*0260*/  @!P2 IMAD.IADD R2, R2, 0x1, -R9 ;  /* 0x000000010202a824 */ /* 0x000fe400078e0a09 */
[----:B------:R-:W-:-:S03]  /*0270*/  @!P2 VIADD R3, R3, 0x1 ;  /* 0x000000010303a836 */ /* 0x000fc60000000000 */
[----:B------:R-:W-:Y:S01]  /*0280*/  ISETP.GE.U32.AND P1, PT, R2, R9, PT ;  /* 0x000000090200720c */ /* 0x000fe20003f26070 */
[----:B--2---:R-:W-:-:S12]  /*0290*/  IMAD R19, R19, UR4, R4 ;  /* 0x0000000413137c24 */ /* 0x004fd8000f8e0204 */
[----:B------:R-:W-:-:S04]  /*02a0*/  @P1 VIADD R3, R3, 0x1 ;  /* 0x0000000103031836 */ /* 0x000fc80000000000 */
[----:B------:R-:W-:-:S05]  /*02b0*/  @!P3 IMAD.MOV R3, RZ, RZ, -R3 ;  /* 0x000000ffff03b224 */ /* 0x000fca00078e0a03 */
[----:B------:R-:W-:-:S04]  /*02c0*/  SEL R2, R5, R3, !P0 ;  /* 0x0000000305027207 */ /* 0x000fc80004000000 */
[----:B------:R-:W-:-:S13]  /*02d0*/  ISETP.GE.AND P0, PT, R19, R2, PT ;  /* 0x000000021300720c */ /* 0x000fda0003f06270 */
[----:B------:R-:W-:Y:S05]  /*02e0*/  @P0 EXIT ;  /* 0x000000000000094d */ /* 0x000fea0003800000 */
[----:B------:R-:W0:Y:S01]  /*02f0*/  LDC R13, c[0x0][0x3e4] ;  /* 0x0000f900ff0d7b82 */ /* 0x000e220000000800 */
[----:B------:R-:W-:Y:S01]  /*0300*/  IMAD R8, R19, R0, RZ ;  /* 0x0000000013087224 */ /* 0x000fe200078e02ff */
[----:B------:R-:W1:Y:S01]  /*0310*/  LDCU UR6, c[0x0][0x3c0] ;  /* 0x00007800ff0677ac */ /* 0x000e620008000800 */
[----:B------:R-:W2:Y:S01]  /*0320*/  LDCU UR7, c[0x0][0x3d0] ;  /* 0x00007a00ff0777ac */ /* 0x000ea20008000800 */
[----:B------:R-:W3:Y:S01]  /*0330*/  LDCU UR8, c[0x0][0x3e0] ;  /* 0x00007c00ff0877ac */ /* 0x000ee20008000800 */
[----:B------:R-:W4:Y:S01]  /*0340*/  LDCU.64 UR4, c[0x0][0x358] ;  /* 0x00006b00ff0477ac */ /* 0x000f220008000a00 */
[----:B0-----:R-:W-:-:S04]  /*0350*/  IABS R5, R13 ;  /* 0x0000000d00057213 */ /* 0x001fc80000000000 */
[----:B------:R-:W0:Y:S08]  /*0360*/  I2F.RP R4, R5 ;  /* 0x0000000500047306 */ /* 0x000e300000209400 */
[----:B0-----:R-:W0:Y:S02]  /*0370*/  MUFU.RCP R4, R4 ;  /* 0x0000000400047308 */ /* 0x001e240000001000 */
[----:B0-----:R-:W-:-:S06]  /*0380*/  VIADD R2, R4, 0xffffffe ;  /* 0x0ffffffe04027836 */ /* 0x001fcc0000000000 */
[----:B------:R0:W5:Y:S02]  /*0390*/  F2I.FTZ.U32.TRUNC.NTZ R3, R2 ;  /* 0x0000000200037305 */ /* 0x000164000021f000 */
[----:B0-----:R-:W-:Y:S02]  /*03a0*/  IMAD.MOV.U32 R2, RZ, RZ, RZ ;  /* 0x000000ffff027224 */ /* 0x001fe400078e00ff */
[----:B-----5:R-:W-:-:S04]  /*03b0*/  IMAD.MOV R6, RZ, RZ, -R3 ;  /* 0x000000ffff067224 */ /* 0x020fc800078e0a03 */
[----:B------:R-:W-:Y:S01]  /*03c0*/  IMAD R7, R6, R5, RZ ;  /* 0x0000000506077224 */ /* 0x000fe200078e02ff */
[----:B------:R-:W-:-:S03]  /*03d0*/  IABS R6, R8 ;  /* 0x0000000800067213 */ /* 0x000fc60000000000 */
[----:B------:R-:W-:-:S06]  /*03e0*/  IMAD.HI.U32 R3, R3, R7, R2 ;  /* 0x0000000703037227 */ /* 0x000fcc00078e0002 */
[----:B------:R-:W-:-:S04]  /*03f0*/  IMAD.HI.U32 R3, R3, R6, RZ ;  /* 0x0000000603037227 */ /* 0x000fc800078e00ff */
[----:B------:R-:W-:-:S04]  /*0400*/  IMAD.MOV R4, RZ, RZ, -R3 ;  /* 0x000000ffff047224 */ /* 0x000fc800078e0a03 */
[C---:B------:R-:W-:Y:S02]  /*0410*/  IMAD R2, R5.reuse, R4, R6 ;  /* 0x0000000405027224 */ /* 0x040fe400078e0206 */
[----:B------:R-:W0:Y:S03]  /*0420*/  LDC.64 R6, c[0x0][0x3d8] ;  /* 0x0000f600ff067b82 */ /* 0x000e260000000a00 */
[----:B------:R-:W-:-:S13]  /*0430*/  ISETP.GT.U32.AND P1, PT, R5, R2, PT ;  /* 0x000000020500720c */ /* 0x000fda0003f24070 */
[----:B------:R-:W-:Y:S02]  /*0440*/  @!P1 IMAD.IADD R2, R2, 0x1, -R5 ;  /* 0x0000000102029824 */ /* 0x000fe400078e0a05 */
[----:B------:R-:W-:Y:S01]  /*0450*/  @!P1 VIADD R3, R3, 0x1 ;  /* 0x0000000103039836 */ /* 0x000fe20000000000 */
[----:B------:R-:W-:Y:S02]  /*0460*/  ISETP.NE.AND P1, PT, R13, RZ, PT ;  /* 0x000000ff0d00720c */ /* 0x000fe40003f25270 */
[----:B------:R-:W-:Y:S02]  /*0470*/  ISETP.GE.U32.AND P0, PT, R2, R5, PT ;  /* 0x000000050200720c */ /* 0x000fe40003f06070 */
[----:B------:R-:W-:Y:S01]  /*0480*/  LOP3.LUT R2, R8, R13, RZ, 0x3c, !PT ;  /* 0x0000000d08027212 */ /* 0x000fe200078e3cff */
[----:B------:R-:W5:Y:S03]  /*0490*/  LDC.64 R4, c[0x0][0x3c8] ;  /* 0x0000f200ff047b82 */ /* 0x000f660000000a00 */
[----:B------:R-:W-:-:S07]  /*04a0*/  ISETP.GE.AND P2, PT, R2, RZ, PT ;  /* 0x000000ff0200720c */ /* 0x000fce0003f46270 */
[----:B------:R-:W-:-:S04]  /*04b0*/  @P0 VIADD R3, R3, 0x1 ;  /* 0x0000000103030836 */ /* 0x000fc80000000000 */
[----:B------:R-:W-:Y:S02]  /*04c0*/  IMAD.MOV.U32 R9, RZ, RZ, R3 ;  /* 0x000000ffff097224 */ /* 0x000fe400078e0003 */
[----:B------:R-:W3:Y:S02]  /*04d0*/  LDC.64 R2, c[0x0][0x3b8] ;  /* 0x0000ee00ff027b82 */ /* 0x000ee40000000a00 */
[----:B------:R-:W-:Y:S01]  /*04e0*/  @!P2 IMAD.MOV R9, RZ, RZ, -R9 ;  /* 0x000000ffff09a224 */ /* 0x000fe200078e0a09 */
[----:B------:R-:W-:-:S05]  /*04f0*/  @!P1 LOP3.LUT R9, RZ, R13, RZ, 0x33, !PT ;  /* 0x0000000dff099212 */ /* 0x000fca00078e33ff */
[----:B------:R-:W-:Y:S02]  /*0500*/  IMAD.MOV R10, RZ, RZ, -R9 ;  /* 0x000000ffff0a7224 */ /* 0x000fe400078e0a09 */
[----:B------:R-:W-:Y:S02]  /*0510*/  IMAD R0, R9, R0, RZ ;  /* 0x0000000009007224 */ /* 0x000fe400078e02ff */
[----:B------:R-:W-:Y:S02]  /*0520*/  IMAD R13, R13, R10, R8 ;  /* 0x0000000a0d0d7224 */ /* 0x000fe400078e0208 */
[----:B------:R-:W0:Y:S02]  /*0530*/  LDC.64 R10, c[0x0][0x388] ;  /* 0x0000e200ff0a7b82 */ /* 0x000e240000000a00 */
[C-C-:B-1----:R-:W-:Y:S01]  /*0540*/  IMAD R9, R0.reuse, UR6, R13.reuse ;  /* 0x0000000600097c24 */ /* 0x142fe2000f8e020d */
[----:B------:R-:W1:Y:S01]  /*0550*/  LDCU UR6, c[0x0][0x390] ;  /* 0x00007200ff0677ac */ /* 0x000e620008000800 */
[----:B--2---:R-:W-:Y:S01]  /*0560*/  IMAD R15, R0, UR7, R13 ;  /* 0x00000007000f7c24 */ /* 0x004fe2000f8e020d */
[----:B------:R-:W2:Y:S03]  /*0570*/  LDCU UR7, c[0x0][0x3b0] ;  /* 0x00007600ff0777ac */ /* 0x000ea60008000800 */
[----:B-----5:R-:W-:-:S02]  /*0580*/  IMAD.WIDE R4, R15, 0x4, R4 ;  /* 0x000000040f047825 */ /* 0x020fc400078e0204 */
[----:B------:R-:W5:Y:S02]  /*0590*/  LDC.64 R14, c[0x0][0x3a8] ;  /* 0x0000ea00ff0e7b82 */ /* 0x000f640000000a00 */
[----:B---3--:R-:W-:Y:S02]  /*05a0*/  IMAD.WIDE R2, R9, 0x4, R2 ;  /* 0x0000000409027825 */ /* 0x008fe400078e0202 */
[----:B----4-:R-:W3:Y:S02]  /*05b0*/  LDG.E R5, desc[UR4][R4.64] ;  /* 0x0000000404057981 */ /* 0x010ee4000c1e1900 */
[----:B------:R-:W-:Y:S01]  /*05c0*/  IMAD R9, R0, UR8, R13 ;  /* 0x0000000800097c24 */ /* 0x000fe2000f8e020d */
[----:B------:R-:W-:Y:S01]  /*05d0*/  MUFU.RCP64H R21, 3 ;  /* 0x4008000000157908 */ /* 0x000fe20000001800 */
[----:B------:R4:W3:Y:S01]  /*05e0*/  LDG.E R12, desc[UR4][R2.64] ;  /* 0x00000004020c7981 */ /* 0x0008e2000c1e1900 */
[----:B------:R-:W-:Y:S01]  /*05f0*/  IMAD R19, R19, 0x3, RZ ;  /* 0x0000000313137824 */ /* 0x000fe200078e02ff */
[----:B------:R-:W3:Y:S01]  /*0600*/  LDCU.64 UR8, c[0x0][0x3e8] ;  /* 0x00007d00ff0877ac */ /* 0x000ee20008000a00 */
[----:B0-----:R-:W-:-:S04]  /*0610*/  IMAD.WIDE R6, R9, 0x4, R6 ;  /* 0x0000000409067825 */ /* 0x001fc800078e0206 */
[C---:B-1----:R-:W-:Y:S01]  /*0620*/  IMAD R9, R0.reuse, UR6, R13 ;  /* 0x0000000600097c24 */ /* 0x042fe2000f8e020d */
[----:B------:R-:W4:Y:S01]  /*0630*/  LDCU UR6, c[0x0][0x3a0] ;  /* 0x00007400ff0677ac */ /* 0x000f220008000800 */
[----:B------:R0:W3:Y:S02]  /*0640*/  LDG.E R6, desc[UR4][R6.64] ;  /* 0x0000000406067981 */ /* 0x0000e4000c1e1900 */
[----:B------:R-:W-:Y:S02]  /*0650*/  IMAD.WIDE R10, R9, 0x4, R10 ;  /* 0x00000004090a7825 */ /* 0x000fe400078e020a */
[----:B------:R-:W1:Y:S02]  /*0660*/  LDC.64 R8, c[0x0][0x398] ;  /* 0x0000e600ff087b82 */ /* 0x000e640000000a00 */
[----:B--2---:R-:W-:Y:S02]  /*0670*/  IMAD R17, R0, UR7, R13 ;  /* 0x0000000700117c24 */ /* 0x004fe4000f8e020d */
[----:B------:R-:W2:Y:S02]  /*0680*/  LDG.E R10, desc[UR4][R10.64] ;  /* 0x000000040a0a7981 */ /* 0x000ea4000c1e1900 */
[----:B-----5:R-:W-:-:S06]  /*0690*/  IMAD.WIDE R14, R17, 0x4, R14 ;  /* 0x00000004110e7825 */ /* 0x020fcc00078e020e */
[----:B------:R5:W2:Y:S01]  /*06a0*/  LDG.E R14, desc[UR4][R14.64] ;  /* 0x000000040e0e7981 */ /* 0x000aa2000c1e1900 */
[----:B----4-:R-:W-:Y:S01]  /*06b0*/  IMAD R3, R0, UR6, R13 ;  /* 0x0000000600037c24 */ /* 0x010fe2000f8e020d */
[----:B------:R-:W-:Y:S01]  /*06c0*/  IABS R18, R19 ;  /* 0x0000001300127213 */ /* 0x000fe20000000000 */
[----:B------:R-:W4:Y:S01]  /*06d0*/  LDC R0, c[0x0][0x3f4] ;  /* 0x0000fd00ff007b82 */ /* 0x000f220000000800 */
[----:B------:R-:W-:Y:S01]  /*06e0*/  IMAD.MOV.U32 R22, RZ, RZ, 0x0 ;  /* 0x00000000ff167424 */ /* 0x000fe200078e00ff */
[----:B------:R-:W2:Y:S01]  /*06f0*/  LDCU UR6, c[0x0][0x3f0] ;  /* 0x00007e00ff0677ac */ /* 0x000ea20008000800 */
[----:B-1----:R-:W-:-:S05]  /*0700*/  IMAD.WIDE R2, R3, 0x4, R8 ;  /* 0x0000000403027825 */ /* 0x002fca00078e0208 */
[----:B------:R3:W2:Y:S01]  /*0710*/  LDG.E R13, desc[UR4][R2.64] ;  /* 0x00000004020d7981 */ /* 0x0006a2000c1e1900 */
[----:B----4-:R-:W-:-:S04]  /*0720*/  IABS R4, R0 ;  /* 0x0000000000047213 */ /* 0x010fc80000000000 */
[----:B0-----:R-:W0:Y:S08]  /*0730*/  I2F.RP R7, R4 ;  /* 0x0000000400077306 */ /* 0x001e300000209400 */
[----:B0-----:R-:W0:Y:S02]  /*0740*/  MUFU.RCP R7, R7 ;  /* 0x0000000700077308 */ /* 0x001e240000001000 */
[----:B0-----:R-:W-:-:S06]  /*0750*/  VIADD R16, R7, 0xffffffe ;  /* 0x0ffffffe07107836 */ /* 0x001fcc0000000000 */
[----:B------:R0:W5:Y:S01]  /*0760*/  F2I.FTZ.U32.TRUNC.NTZ R17, R16 ;  /* 0x0000001000117305 */ /* 0x000162000021f000 */
[----:B------:R-:W-:Y:S02]  /*0770*/  IMAD.MOV.U32 R23, RZ, RZ, 0x40080000 ;  /* 0x40080000ff177424 */ /* 0x000fe400078e00ff */
[----:B------:R-:W-:Y:S02]  /*0780*/  IMAD.MOV.U32 R20, RZ, RZ, 0x1 ;  /* 0x00000001ff147424 */ /* 0x000fe400078e00ff */
[----:B0-----:R-:W-:Y:S02]  /*0790*/  IMAD.MOV.U32 R16, RZ, RZ, RZ ;  /* 0x000000ffff107224 */ /* 0x001fe400078e00ff */
[----:B-----5:R-:W-:-:S04]  /*07a0*/  IMAD.MOV R15, RZ, RZ, -R17 ;  /* 0x000000ffff0f7224 */ /* 0x020fc800078e0a11 */
[----:B------:R-:W-:-:S04]  /*07b0*/  IMAD R15, R15, R4, RZ ;  /* 0x000000040f0f7224 */ /* 0x000fc800078e02ff */
[----:B------:R-:W-:Y:S01]  /*07c0*/  IMAD.HI.U32 R15, R17, R15, R16 ;  /* 0x0000000f110f7227 */ /* 0x000fe200078e0010 */
[----:B------:R-:W-:-:S08]  /*07d0*/  DFMA R24, R20, -R22, 1 ;  /* 0x3ff000001418742b */ /* 0x000fd00000000816 */
[----:B------:R-:W-:-:S08]  /*07e0*/  DFMA R26, R24, R24, R24 ;  /* 0x00000018181a722b */ /* 0x000fd00000000018 */
[----:B------:R-:W-:-:S08]  /*07f0*/  DFMA R26, R20, R26, R20 ;  /* 0x0000001a141a722b */ /* 0x000fd00000000014 */
[----:B------:R-:W-:-:S08]  /*0800*/  DFMA R22, R26, -R22, 1 ;  /* 0x3ff000001a16742b */ /* 0x000fd00000000816 */
[----:B------:R-:W-:Y:S01]  /*0810*/  DFMA R26, R26, R22, R26 ;  /* 0x000000161a1a722b */ /* 0x000fe2000000001a */
[----:B------:R-:W-:Y:S01]  /*0820*/  BSSY.RECONVERGENT B0, `(.L_x_0) ;  /* 0x000003c000007945 */ /* 0x000fe20003800200 */
[----:B---3--:R-:W0:Y:S08]  /*0830*/  F2F.F64.F32 R2, R5 ;  /* 0x0000000500027310 */ /* 0x008e300000201800 */
[----:B------:R1:W-:Y:S08]  /*0840*/  F2F.F64.F32 R8, R12 ;  /* 0x0000000c00087310 */ /* 0x0003f00000201800 */
[----:B------:R-:W3:Y:S01]  /*0850*/  F2F.F64.F32 R6, R6 ;  /* 0x0000000600067310 */ /* 0x000ee20000201800 */
[----:B0-----:R-:W-:Y:S01]  /*0860*/  DMUL R16, R2, R2 ;  /* 0x0000000202107228 */ /* 0x001fe20000000000 */
[----:B-1----:R-:W-:-:S06]  /*0870*/  IMAD.HI.U32 R12, R15, R18, RZ ;  /* 0x000000120f0c7227 */ /* 0x002fcc00078e00ff */
[----:B--2---:R-:W0:Y:S01]  /*0880*/  F2F.F64.F32 R10, R10 ;  /* 0x0000000a000a7310 */ /* 0x004e220000201800 */
[----:B------:R-:W-:Y:S01]  /*0890*/  IMAD.MOV R5, RZ, RZ, -R12 ;  /* 0x000000ffff057224 */ /* 0x000fe200078e0a0c */
[----:B---3--:R-:W-:-:S06]  /*08a0*/  DFMA R16, R8, R6, -R16 ;  /* 0x000000060810722b */ /* 0x008fcc0000000810 */
[----:B------:R-:W1:Y:S01]  /*08b0*/  F2F.F64.F32 R14, R14 ;  /* 0x0000000e000e7310 */ /* 0x000e620000201800 */
[----:B------:R-:W-:Y:S01]  /*08c0*/  IMAD R5, R4, R5, R18 ;  /* 0x0000000504057224 */ /* 0x000fe200078e0212 */
[----:B0-----:R-:W-:-:S04]  /*08d0*/  DFMA R24, R10, R6, R16 ;  /* 0x000000060a18722b */ /* 0x001fc80000000010 */
[----:B------:R-:W-:Y:S02]  /*08e0*/  ISETP.GT.U32.AND P1, PT, R4, R5, PT ;  /* 0x000000050400720c */ /* 0x000fe40003f24070 */
[----:B------:R-:W0:Y:S02]  /*08f0*/  F2F.F64.F32 R20, R13 ;  /* 0x0000000d00147310 */ /* 0x000e240000201800 */
[----:B-1----:R-:W-:-:S09]  /*0900*/  DFMA R24, -R14, R14, R24 ;  /* 0x0000000e0e18722b */ /* 0x002fd20000000118 */
[----:B------:R-:W-:Y:S01]  /*0910*/  @!P1 IMAD.IADD R5, R5, 0x1, -R4 ;  /* 0x0000000105059824 */ /* 0x000fe200078e0a04 */
[----:B------:R-:W-:-:S04]  /*0920*/  DFMA R24, R10, R8, R24 ;  /* 0x000000080a18722b */ /* 0x000fc80000000018 */
[----:B------:R-:W-:-:S04]  /*0930*/  ISETP.GE.U32.AND P0, PT, R5, R4, PT ;  /* 0x000000040500720c */ /* 0x000fc80003f06070 */
[----:B0-----:R-:W-:Y:S01]  /*0940*/  DFMA R4, -R20, R20, R24 ;  /* 0x000000141404722b */ /* 0x001fe20000000118 */
[----:B------:R-:W-:Y:S01]  /*0950*/  LOP3.LUT R18, R19, R0, RZ, 0x3c, !PT ;  /* 0x0000000013127212 */ /* 0x000fe200078e3cff */
[----:B------:R-:W-:Y:S01]  /*0960*/  @!P1 VIADD R12, R12, 0x1 ;  /* 0x000000010c0c9836 */ /* 0x000fe20000000000 */
[----:B------:R-:W-:Y:S02]  /*0970*/  ISETP.NE.AND P1, PT, R0, RZ, PT ;  /* 0x000000ff0000720c */ /* 0x000fe40003f25270 */
[----:B------:R-:W-:-:S03]  /*0980*/  ISETP.GE.AND P2, PT, R18, RZ, PT ;  /* 0x000000ff1200720c */ /* 0x000fc60003f46270 */
[----:B------:R-:W-:Y:S01]  /*0990*/  DMUL R28, R4, R26 ;  /* 0x0000001a041c7228 */ /* 0x000fe20000000000 */
[----:B------:R-:W-:-:S04]  /*09a0*/  @P0 VIADD R12, R12, 0x1 ;  /* 0x000000010c0c0836 */ /* 0x000fc80000000000 */
[----:B------:R-:W-:-:S03]  /*09b0*/  IMAD.MOV.U32 R18, RZ, RZ, R12 ;  /* 0x000000ffff127224 */ /* 0x000fc600078e000c */
[----:B------:R-:W-:Y:S02]  /*09c0*/  DFMA R12, R28, -3, R4 ;  /* 0xc00800001c0c782b */ /* 0x000fe40000000004 */
[----:B------:R-:W-:Y:S01]  /*09d0*/  DMUL R22, R14, R2 ;  /* 0x000000020e167228 */ /* 0x000fe20000000000 */
[----:B------:R-:W-:Y:S01]  /*09e0*/  @!P2 IMAD.MOV R18, RZ, RZ, -R18 ;  /* 0x000000ffff12a224 */ /* 0x000fe200078e0a12 */
[----:B------:R-:W-:-:S04]  /*09f0*/  @!P1 LOP3.LUT R18, RZ, R0, RZ, 0x33, !PT ;  /* 0x00000000ff129212 */ /* 0x000fc800078e33ff */
[----:B------:R-:W-:Y:S02]  /*0a00*/  DFMA R12, R26, R12, R28 ;  /* 0x0000000c1a0c722b */ /* 0x000fe4000000001c */
[----:B------:R-:W-:Y:S01]  /*0a10*/  DFMA R22, R20, R6, -R22 ;  /* 0x000000061416722b */ /* 0x000fe20000000816 */
[----:B------:R-:W-:Y:S01]  /*0a20*/  IMAD.MOV R26, RZ, RZ, -R18 ;  /* 0x000000ffff1a7224 */ /* 0x000fe200078e0a12 */
[----:B------:R-:W-:Y:S02]  /*0a30*/  DMUL R24, R14, R8 ;  /* 0x000000080e187228 */ /* 0x000fe40000000000 */
[----:B------:R-:W-:Y:S01]  /*0a40*/  DADD R8, R10, R8 ;  /* 0x000000000a087229 */ /* 0x000fe20000000008 */
[----:B------:R-:W-:-:S03]  /*0a50*/  IMAD R19, R0, R26, R19 ;  /* 0x0000001a00137224 */ /* 0x000fc600078e0213 */
[----:B------:R-:W-:Y:S01]  /*0a60*/  FFMA R0, RZ, 2.125, R13 ;  /* 0x40080000ff007823 */ /* 0x000fe2000000000d */
[C---:B------:R-:W-:Y:S01]  /*0a70*/  DMUL R22, R20.reuse, R22 ;  /* 0x0000001614167228 */ /* 0x040fe20000000000 */
[----:B------:R-:W-:Y:S01]  /*0a80*/  IMAD R18, R18, UR6, RZ ;  /* 0x0000000612127c24 */ /* 0x000fe2000f8e02ff */
[----:B------:R-:W-:Y:S01]  /*0a90*/  DFMA R24, R20, R2, -R24 ;  /* 0x000000021418722b */ /* 0x000fe20000000818 */
[----:B------:R-:W-:Y:S01]  /*0aa0*/  FSETP.GEU.AND P2, PT, |R5|, 6.5827683646048100446e-37, PT ;  /* 0x036000000500780b */ /* 0x000fe20003f4e200 */
[----:B------:R-:W-:Y:S01]  /*0ab0*/  DADD R2, R6, R8 ;  /* 0x0000000006027229 */ /* 0x000fe20000000008 */
[----:B------:R-:W-:Y:S02]  /*0ac0*/  FSETP.GT.AND P0, PT, |R0|, 1.469367938527859385e-39, PT ;  /* 0x001000000000780b */ /* 0x000fe40003f04200 */
[----:B------:R-:W-:Y:S02]  /*0ad0*/  SHF.R.S32.HI R9, RZ, 0x1f, R19 ;  /* 0x0000001fff097819 */ /* 0x000fe40000011413 */
[----:B------:R-:W-:Y:S01]  /*0ae0*/  IADD3 R19, P1, PT, R18, R19, RZ ;  /* 0x0000001312137210 */ /* 0x000fe20007f3e0ff */
[----:B------:R-:W-:-:S03]  /*0af0*/  DFMA R22, R10, R16, -R22 ;  /* 0x000000100a16722b */ /* 0x000fc60000000816 */
[----:B------:R-:W-:Y:S02]  /*0b00*/  LEA.HI.X.SX32 R18, R18, R9, 0x1, P1 ;  /* 0x0000000912127211 */ /* 0x000fe400008f0eff */
[C---:B------:R-:W-:Y:S01]  /*0b10*/  LEA R10, P1, R19.reuse, UR8, 0x2 ;  /* 0x00000008130a7c11 */ /* 0x040fe2000f8210ff */
[----:B------:R-:W-:Y:S02]  /*0b20*/  DMUL R8, R2, R2 ;  /* 0x0000000202087228 */ /* 0x000fe40000000000 */
[----:B------:R-:W-:Y:S01]  /*0b30*/  DFMA R6, R14, R24, R22 ;  /* 0x000000180e06722b */ /* 0x000fe20000000016 */
[----:B------:R-:W-:Y:S01]  /*0b40*/  LEA.HI.X R11, R19, UR9, R18, 0x2, P1 ;  /* 0x00000009130b7c11 */ /* 0x000fe200088f1412 */
[----:B------:R-:W-:Y:S09]  /*0b50*/  @P0 BRA P2, `(.L_x_1) ;  /* 0x0000000000200947 */ /* 0x000ff20001000000 */
[----:B------:R-:W-:Y:S01]  /*0b60*/  IMAD.MOV.U32 R24, RZ, RZ, R4 ;  /* 0x000000ffff187224 */ /* 0x000fe200078e0004 */
[----:B------:R-:W-:Y:S01]  /*0b70*/  MOV R0, 0xbc0 ;  /* 0x00000bc000007802 */ /* 0x000fe20000000f00 */
[----:B------:R-:W-:Y:S02]  /*0b80*/  IMAD.MOV.U32 R25, RZ, RZ, R5 ;  /* 0x000000ffff197224 */ /* 0x000fe400078e0005 */
[----:B------:R-:W-:Y:S02]  /*0b90*/  IMAD.MOV.U32 R22, RZ, RZ, RZ ;  /* 0x000000ffff167224 */ /* 0x000fe400078e00ff */
[----:B------:R-:W-:-:S07]  /*0ba0*/  IMAD.MOV.U32 R23, RZ, RZ, 0x40080000 ;  /* 0x40080000ff177424 */ /* 0x000fce00078e00ff */
[----:B------:R-:W-:Y:S05]  /*0bb0*/  CALL.REL.NOINC `($__internal_0_$__cuda_sm20_div_rn_f64_full) ;  /* 0x0000002800dc7944 */ /* 0x000fea0003c00000 */
[----:B------:R-:W-:Y:S02]  /*0bc0*/  IMAD.MOV.U32 R12, RZ, RZ, R38 ;  /* 0x000000ffff0c7224 */ /* 0x000fe400078e0026 */
[----:B------:R-:W-:-:S07]  /*0bd0*/  IMAD.MOV.U32 R13, RZ, RZ, R39 ;  /* 0x000000ffff0d7224 */ /* 0x000fce00078e0027 */
.L_x_1:
[----:B------:R-:W-:Y:S05]  /*0be0*/  BSYNC.RECONVERGENT B0 ;  /* 0x0000000000007941 */ /* 0x000fea0003800200 */
.L_x_0:
[----:B------:R-:W0:Y:S01]  /*0bf0*/  MUFU.RCP64H R15, -9 ;  /* 0xc0220000000f7908 */ /* 0x000e220000001800 */
[----:B------:R-:W-:Y:S01]  /*0c00*/  IMAD.MOV.U32 R18, RZ, RZ, 0x0 ;  /* 0x00000000ff127424 */ /* 0x000fe200078e00ff */
[----:B------:R-:W-:Y:S01]  /*0c10*/  FSETP.GEU.AND P1, PT, |R9|, 6.5827683646048100446e-37, PT ;  /* 0x036000000900780b */ /* 0x000fe20003f2e200 */
[----:B------:R-:W-:Y:S01]  /*0c20*/  IMAD.MOV.U32 R19, RZ, RZ, 0x40220000 ;  /* 0x40220000ff137424 */ /* 0x000fe200078e00ff */
[----:B------:R-:W-:Y:S01]  /*0c30*/  BSSY.RECONVERGENT B0, `(.L_x_2) ;  /* 0x0000015000007945 */ /* 0x000fe20003800200 */
[----:B------:R-:W-:-:S06]  /*0c40*/  IMAD.MOV.U32 R14, RZ, RZ, 0x1 ;  /* 0x00000001ff0e7424 */ /* 0x000fcc00078e00ff */
[----:B0-----:R-:W-:-:S08]  /*0c50*/  DFMA R16, R14, R18, 1 ;  /* 0x3ff000000e10742b */ /* 0x001fd00000000012 */
[----:B------:R-:W-:-:S08]  /*0c60*/  DFMA R16, R16, R16, R16 ;  /* 0x000000101010722b */ /* 0x000fd00000000010 */
[----:B------:R-:W-:-:S08]  /*0c70*/  DFMA R16, R14, R16, R14 ;  /* 0x000000100e10722b */ /* 0x000fd0000000000e */
[----:B------:R-:W-:-:S08]  /*0c80*/  DFMA R14, R16, R18, 1 ;  /* 0x3ff00000100e742b */ /* 0x000fd00000000012 */
[----:B------:R-:W-:-:S08]  /*0c90*/  DFMA R14, R16, R14, R16 ;  /* 0x0000000e100e722b */ /* 0x000fd00000000010 */
[----:B------:R-:W-:-:S08]  /*0ca0*/  DMUL R16, R8, R14 ;  /* 0x0000000e08107228 */ /* 0x000fd00000000000 */
[----:B------:R-:W-:-:S08]  /*0cb0*/  DFMA R18, R16, 9, R8 ;  /* 0x402200001012782b */ /* 0x000fd00000000008 */
[----:B------:R-:W-:-:S10]  /*0cc0*/  DFMA R14, R14, R18, R16 ;  /* 0x000000120e0e722b */ /* 0x000fd40000000010 */
[----:B------:R-:W-:-:S05]  /*0cd0*/  FFMA R0, RZ, -2.53125, R15 ;  /* 0xc0220000ff007823 */ /* 0x000fca000000000f */
[----:B------:R-:W-:-:S13]  /*0ce0*/  FSETP.GT.AND P0, PT, |R0|, 1.469367938527859385e-39, PT ;  /* 0x001000000000780b */ /* 0x000fda0003f04200 */
[----:B------:R-:W-:Y:S05]  /*0cf0*/  @P0 BRA P1, `(.L_x_3) ;  /* 0x0000000000200947 */ /* 0x000fea0000800000 */
[----:B------:R-:W-:Y:S01]  /*0d00*/  IMAD.MOV.U32 R24, RZ, RZ, R8 ;  /* 0x000000ffff187224 */ /* 0x000fe200078e0008 */
[----:B------:R-:W-:Y:S01]  /*0d10*/  MOV R0, 0xd60 ;  /* 0x00000d6000007802 */ /* 0x000fe20000000f00 */
[----:B------:R-:W-:Y:S02]  /*0d20*/  IMAD.MOV.U32 R25, RZ, RZ, R9 ;  /* 0x000000ffff197224 */ /* 0x000fe400078e0009 */
[----:B------:R-:W-:Y:S02]  /*0d30*/  IMAD.MOV.U32 R22, RZ, RZ, RZ ;  /* 0x000000ffff167224 */ /* 0x000fe400078e00ff */
[----:B------:R-:W-:-:S07]  /*0d40*/  IMAD.MOV.U32 R23, RZ, RZ, -0x3fde0000 ;  /* 0xc0220000ff177424 */ /* 0x000fce00078e00ff */
[----:B------:R-:W-:Y:S05]  /*0d50*/  CALL.REL.NOINC `($__internal_0_$__cuda_sm20_div_rn_f64_full) ;  /* 0x0000002800747944 */ /* 0x000fea0003c00000 */
[----:B------:R-:W-:Y:S02]  /*0d60*/  IMAD.MOV.U32 R14, RZ, RZ, R38 ;  /* 0x000000ffff0e7224 */ /* 0x000fe400078e0026 */
[----:B------:R-:W-:-:S07]  /*0d70*/  IMAD.MOV.U32 R15, RZ, RZ, R39 ;  /* 0x000000ffff0f7224 */ /* 0x000fce00078e0027 */
.L_x_3:
[----:B------:R-:W-:Y:S05]  /*0d80*/  BSYNC.RECONVERGENT B0 ;  /* 0x0000000000007941 */ /* 0x000fea0003800200 */
.L_x_2:
[----:B------:R-:W0:Y:S01]  /*0d90*/  MUFU.RCP64H R17, -13.5 ;  /* 0xc02b000000117908 */ /* 0x000e220000001800 */
[----:B------:R-:W-:Y:S01]  /*0da0*/  IMAD.MOV.U32 R20, RZ, RZ, 0x0 ;  /* 0x00000000ff147424 */ /* 0x000fe200078e00ff */
[----:B------:R-:W-:Y:S01]  /*0db0*/  DMUL R24, R2, R8 ;  /* 0x0000000802187228 */ /* 0x000fe20000000000 */
[----:B------:R-:W-:Y:S01]  /*0dc0*/  IMAD.MOV.U32 R21, RZ, RZ, 0x402b0000 ;  /* 0x402b0000ff157424 */ /* 0x000fe200078e00ff */
[----:B------:R-:W-:Y:S01]  /*0dd0*/  BSSY.RECONVERGENT B0, `(.L_x_4) ;  /* 0x0000015000007945 */ /* 0x000fe20003800200 */
[----:B------:R-:W-:Y:S01]  /*0de0*/  IMAD.MOV.U32 R16, RZ, RZ, 0x1 ;  /* 0x00000001ff107424 */ /* 0x000fe200078e00ff */
[----:B------:R-:W-:-:S06]  /*0df0*/  DADD R12, R14, R12 ;  /* 0x000000000e0c7229 */ /* 0x000fcc000000000c */
[----:B------:R-:W-:Y:S01]  /*0e00*/  FSETP.GEU.AND P1, PT, |R25|, 6.5827683646048100446e-37, PT ;  /* 0x036000001900780b */ /* 0x000fe20003f2e200 */
[----:B0-----:R-:W-:-:S08]  /*0e10*/  DFMA R18, R16, R20, 1 ;  /* 0x3ff000001012742b */ /* 0x001fd00000000014 */
[----:B------:R-:W-:-:S08]  /*0e20*/  DFMA R18, R18, R18, R18 ;  /* 0x000000121212722b */ /* 0x000fd00000000012 */
[----:B------:R-:W-:-:S08]  /*0e30*/  DFMA R18, R16, R18, R16 ;  /* 0x000000121012722b */ /* 0x000fd00000000010 */
[----:B------:R-:W-:-:S08]  /*0e40*/  DFMA R16, R18, R20, 1 ;  /* 0x3ff000001210742b */ /* 0x000fd00000000014 */
[----:B------:R-:W-:-:S08]  /*0e50*/  DFMA R16, R18, R16, R18 ;  /* 0x000000101210722b */ /* 0x000fd00000000012 */
[----:B------:R-:W-:-:S08]  /*0e60*/  DMUL R8, R24, R16 ;  /* 0x0000001018087228 */ /* 0x000fd00000000000 */
[----:B------:R-:W-:-:S08]  /*0e70*/  DFMA R18, R8, 13.5, R24 ;  /* 0x402b00000812782b */ /* 0x000fd00000000018 */
[----:B------:R-:W-:-:S10]  /*0e80*/  DFMA R8, R16, R18, R8 ;  /* 0x000000121008722b */ /* 0x000fd40000000008 */
[----:B------:R-:W-:-:S05]  /*0e90*/  FFMA R0, RZ, -2.671875, R9 ;  /* 0xc02b0000ff007823 */ /* 0x000fca0000000009 */
[----:B------:R-:W-:-:S13]  /*0ea0*/  FSETP.GT.AND P0, PT, |R0|, 1.469367938527859385e-39, PT ;  /* 0x001000000000780b */ /* 0x000fda0003f04200 */
[----:B------:R-:W-:Y:S05]  /*0eb0*/  @P0 BRA P1, `(.L_x_5) ;  /* 0x0000000000180947 */ /* 0x000fea0000800000 */
[----:B------:R-:W-:Y:S01]  /*0ec0*/  IMAD.MOV.U32 R22, RZ, RZ, RZ ;  /* 0x000000ffff167224 */ /* 0x000fe200078e00ff */
[----:B------:R-:W-:Y:S01]  /*0ed0*/  MOV R0, 0xf00 ;  /* 0x00000f0000007802 */ /* 0x000fe20000000f00 */
[----:B------:R-:W-:-:S07]  /*0ee0*/  IMAD.MOV.U32 R23, RZ, RZ, -0x3fd50000 ;  /* 0xc02b0000ff177424 */ /* 0x000fce00078e00ff */
[----:B------:R-:W-:Y:S05]  /*0ef0*/  CALL.REL.NOINC `($__internal_0_$__cuda_sm20_div_rn_f64_full) ;  /* 0x00000028000c7944 */ /* 0x000fea0003c00000 */
[----:B------:R-:W-:Y:S01]  /*0f00*/  MOV R8, R38 ;  /* 0x0000002600087202 */ /* 0x000fe20000000f00 */
[----:B------:R-:W-:-:S07]  /*0f10*/  IMAD.MOV.U32 R9, RZ, RZ, R39 ;  /* 0x000000ffff097224 */ /* 0x000fce00078e0027 */
.L_x_5:
[----:B------:R-:W-:Y:S05]  /*0f20*/  BSYNC.RECONVERGENT B0 ;  /* 0x0000000000007941 */ /* 0x000fea0003800200 */
.L_x_4:
[----:B------:R-:W0:Y:S01]  /*0f30*/  MUFU.RCP64H R15, 3 ;  /* 0x40080000000f7908 */ /* 0x000e220000001800 */
[----:B------:R-:W-:Y:S01]  /*0f40*/  IMAD.MOV.U32 R16, RZ, RZ, 0x0 ;  /* 0x00000000ff107424 */ /* 0x000fe200078e00ff */
[----:B------:R-:W-:Y:S01]  /*0f50*/  DMUL R24, R2, R4 ;  /* 0x0000000402187228 */ /* 0x000fe20000000000 */
[----:B------:R-:W-:Y:S01]  /*0f60*/  IMAD.MOV.U32 R17, RZ, RZ, 0x40080000 ;  /* 0x40080000ff117424 */ /* 0x000fe200078e00ff */
[----:B------:R-:W-:Y:S01]  /*0f70*/  BSSY.RECONVERGENT B0, `(.L_x_6) ;  /* 0x0000014000007945 */ /* 0x000fe20003800200 */
[----:B------:R-:W-:-:S07]  /*0f80*/  IMAD.MOV.U32 R14, RZ, RZ, 0x1 ;  /* 0x00000001ff0e7424 */ /* 0x000fce00078e00ff */
[----:B------:R-:W-:Y:S01]  /*0f90*/  FSETP.GEU.AND P1, PT, |R25|, 6.5827683646048100446e-37, PT ;  /* 0x036000001900780b */ /* 0x000fe20003f2e200 */
[----:B0-----:R-:W-:-:S08]  /*0fa0*/  DFMA R18, R14, -R16, 1 ;  /* 0x3ff000000e12742b */ /* 0x001fd00000000810 */
[----:B------:R-:W-:-:S08]  /*0fb0*/  DFMA R18, R18, R18, R18 ;  /* 0x000000121212722b */ /* 0x000fd00000000012 */
[----:B------:R-:W-:-:S08]  /*0fc0*/  DFMA R18, R14, R18, R14 ;  /* 0x000000120e12722b */ /* 0x000fd0000000000e */
[----:B------:R-:W-:-:S08]  /*0fd0*/  DFMA R16, R18, -R16, 1 ;  /* 0x3ff000001210742b */ /* 0x000fd00000000810 */
[----:B------:R-:W-:-:S08]  /*0fe0*/  DFMA R16, R18, R16, R18 ;  /* 0x000000101210722b */ /* 0x000fd00000000012 */
[----:B------:R-:W-:-:S08]  /*0ff0*/  DMUL R4, R16, R24 ;  /* 0x0000001810047228 */ /* 0x000fd00000000000 */
[----:B------:R-:W-:-:S08]  /*1000*/  DFMA R14, R4, -3, R24 ;  /* 0xc0080000040e782b */ /* 0x000fd00000000018 */
[----:B------:R-:W-:-:S10]  /*1010*/  DFMA R4, R16, R14, R4 ;  /* 0x0000000e1004722b */ /* 0x000fd40000000004 */
[----:B------:R-:W-:-:S05]  /*1020*/  FFMA R0, RZ, 2.125, R5 ;  /* 0x40080000ff007823 */ /* 0x000fca0000000005 */
[----:B------:R-:W-:-:S13]  /*1030*/  FSETP.GT.AND P0, PT, |R0|, 1.469367938527859385e-39, PT ;  /* 0x001000000000780b */ /* 0x000fda0003f04200 */
[----:B------:R-:W-:Y:S05]  /*1040*/  @P0 BRA P1, `(.L_x_7) ;  /* 0x0000000000180947 */ /* 0x000fea0000800000 */
[----:B------:R-:W-:Y:S01]  /*1050*/  IMAD.MOV.U32 R22, RZ, RZ, RZ ;  /* 0x000000ffff167224 */ /* 0x000fe200078e00ff */
[----:B------:R-:W-:Y:S01]  /*1060*/  MOV R0, 0x1090 ;  /* 0x0000109000007802 */ /* 0x000fe20000000f00 */
[----:B------:R-:W-:-:S07]  /*1070*/  IMAD.MOV.U32 R23, RZ, RZ, 0x40080000 ;  /* 0x40080000ff177424 */ /* 0x000fce00078e00ff */
[----:B------:R-:W-:Y:S05]  /*1080*/  CALL.REL.NOINC `($__internal_0_$__cuda_sm20_div_rn_f64_full) ;  /* 0x0000002400a87944 */ /* 0x000fea0003c00000 */
[----:B------:R-:W-:Y:S02]  /*1090*/  IMAD.MOV.U32 R4, RZ, RZ, R38 ;  /* 0x000000ffff047224 */ /* 0x000fe400078e0026 */
[----:B------:R-:W-:-:S07]  /*10a0*/  IMAD.MOV.U32 R5, RZ, RZ, R39 ;  /* 0x000000ffff057224 */ /* 0x000fce00078e0027 */
.L_x_7:
[----:B------:R-:W-:Y:S05]  /*10b0*/  BSYNC.RECONVERGENT B0 ;  /* 0x0000000000007941 */ /* 0x000fea0003800200 */
.L_x_6:
[----:B------:R-:W-:Y:S01]  /*10c0*/  UMOV UR6, 0xe826d695 ;  /* 0xe826d69500067882 */ /* 0x000fe20000000000 */
[----:B------:R-:W-:Y:S01]  /*10d0*/  UMOV UR7, 0x3e112e0b ;  /* 0x3e112e0b00077882 */ /* 0x000fe20000000000 */
[----:B------:R-:W-:Y:S01]  /*10e0*/  DADD R4, R4, R8 ;  /* 0x0000000004047229 */ /* 0x000fe20000000008 */
[----:B------:R-:W-:Y:S01]  /*10f0*/  BSSY.RECONVERGENT B0, `(.L_x_8) ;  /* 0x0000254000007945 */ /* 0x000fe20003800200 */
[----:B------:R-:W-:-:S06]  /*1100*/  DSETP.GE.AND P0, PT, R12, -UR6, PT ;  /* 0x800000060c007e2a */ /* 0x000fcc000bf06000 */
[----:B------:R-:W-:-:S08]  /*1110*/  DADD R6, -R6, R4 ;  /* 0x0000000006067229 */ /* 0x000fd00000000104 */
[----:B------:R-:W-:Y:S05]  /*1120*/  @!P0 BRA `(.L_x_9) ;  /* 0x0000000000848947 */ /* 0x000fea0003800000 */
[----:B------:R-:W0:Y:S01]  /*1130*/  MUFU.RCP64H R5, 3 ;  /* 0x4008000000057908 */ /* 0x000e220000001800 */
[----:B------:R-:W-:Y:S01]  /*1140*/  IMAD.MOV.U32 R6, RZ, RZ, 0x0 ;  /* 0x00000000ff067424 */ /* 0x000fe200078e00ff */
[----:B------:R-:W-:Y:S01]  /*1150*/  FSETP.GEU.AND P1, PT, |R3|, 6.5827683646048100446e-37, PT ;  /* 0x036000000300780b */ /* 0x000fe20003f2e200 */
[----:B------:R-:W-:Y:S01]  /*1160*/  IMAD.MOV.U32 R7, RZ, RZ, 0x40080000 ;  /* 0x40080000ff077424 */ /* 0x000fe200078e00ff */
[----:B------:R-:W-:Y:S01]  /*1170*/  BSSY.RECONVERGENT B1, `(.L_x_10) ;  /* 0x0000015000017945 */ /* 0x000fe20003800200 */
[----:B------:R-:W-:-:S06]  /*1180*/  IMAD.MOV.U32 R4, RZ, RZ, 0x1 ;  /* 0x00000001ff047424 */ /* 0x000fcc00078e00ff */
        /* <DEDUP_REMOVED lines=19> */
.L_x_11:
[----:B------:R-:W-:Y:S05]  /*12c0*/  BSYNC.RECONVERGENT B1 ;  /* 0x0000000000017941 */ /* 0x000fea0003800200 */
.L_x_10:
[----:B------:R-:W0:Y:S02]  /*12d0*/  F2F.F32.F64 R37, R4 ;  /* 0x0000000400257310 */ /* 0x000e240000301000 */
[----:B0-----:R0:W-:Y:S01]  /*12e0*/  STG.E desc[UR4][R10.64+0x8], R37 ;  /* 0x000008250a007986 */ /* 0x0011e2000c101904 */
[--C-:B------:R-:W-:Y:S02]  /*12f0*/  IMAD.MOV.U32 R15, RZ, RZ, R37.reuse ;  /* 0x000000ffff0f7224 */ /* 0x100fe400078e0025 */
[----:B------:R-:W-:Y:S01]  /*1300*/  IMAD.MOV.U32 R41, RZ, RZ, R37 ;  /* 0x000000ffff297224 */ /* 0x000fe200078e0025 */
[----:B------:R0:W-:Y:S04]  /*1310*/  STG.E desc[UR4][R10.64+0x4], R37 ;  /* 0x000004250a007986 */ /* 0x0001e8000c101904 */
[----:B------:R0:W-:Y:S01]  /*1320*/  STG.E desc[UR4][R10.64], R37 ;  /* 0x000000250a007986 */ /* 0x0001e2000c101904 */
[----:B------:R-:W-:Y:S05]  /*1330*/  BRA `(.L_x_12) ;  /* 0x0000002000bc7947 */ /* 0x000fea0003800000 */
.L_x_9:
[----:B------:R-:W-:Y:S01]  /*1340*/  DADD R16, -RZ, -R12 ;  /* 0x00000000ff107229 */ /* 0x000fe2000000090c */
[----:B------:R-:W-:Y:S01]  /*1350*/  IMAD.MOV.U32 R14, RZ, RZ, 0x0 ;  /* 0x00000000ff0e7424 */ /* 0x000fe200078e00ff */
[----:B------:R-:W-:Y:S01]  /*1360*/  BSSY.RECONVERGENT B1, `(.L_x_13) ;  /* 0x0000012000017945 */ /* 0x000fe20003800200 */
[----:B------:R-:W-:-:S03]  /*1370*/  IMAD.MOV.U32 R15, RZ, RZ, 0x3fd80000 ;  /* 0x3fd80000ff0f7424 */ /* 0x000fc600078e00ff */
[----:B------:R-:W0:Y:S04]  /*1380*/  MUFU.RSQ64H R5, R17 ;  /* 0x0000001100057308 */ /* 0x000e280000001c00 */
[----:B------:R-:W-:-:S05]  /*1390*/  VIADD R4, R17, 0xfcb00000 ;  /* 0xfcb0000011047836 */ /* 0x000fca0000000000 */
[----:B------:R-:W-:Y:S01]  /*13a0*/  ISETP.GE.U32.AND P0, PT, R4, 0x7ca00000, PT ;  /* 0x7ca000000400780c */ /* 0x000fe20003f06070 */
[----:B0-----:R-:W-:-:S08]  /*13b0*/  DMUL R8, R4, R4 ;  /* 0x0000000404087228 */ /* 0x001fd00000000000 */
[----:B------:R-:W-:-:S08]  /*13c0*/  DFMA R8, -R12, -R8, 1 ;  /* 0x3ff000000c08742b */ /* 0x000fd00000000908 */
[----:B------:R-:W-:Y:S02]  /*13d0*/  DFMA R14, R8, R14, 0.5 ;  /* 0x3fe00000080e742b */ /* 0x000fe4000000000e */
[----:B------:R-:W-:-:S08]  /*13e0*/  DMUL R8, R4, R8 ;  /* 0x0000000804087228 */ /* 0x000fd00000000000 */
[----:B------:R-:W-:-:S08]  /*13f0*/  DFMA R18, R14, R8, R4 ;  /* 0x000000080e12722b */ /* 0x000fd00000000004 */
[----:B------:R-:W-:Y:S02]  /*1400*/  DMUL R20, R12, -R18 ;  /* 0x800000120c147228 */ /* 0x000fe40000000000 */
[----:B------:R-:W-:Y:S02]  /*1410*/  VIADD R15, R19, 0xfff00000 ;  /* 0xfff00000130f7836 */ /* 0x000fe40000000000 */
[----:B------:R-:W-:-:S04]  /*1420*/  IMAD.MOV.U32 R14, RZ, RZ, R18 ;  /* 0x000000ffff0e7224 */ /* 0x000fc800078e0012 */
[----:B------:R-:W-:-:S08]  /*1430*/  DFMA R22, R20, -R20, -R12 ;  /* 0x800000141416722b */ /* 0x000fd0000000080c */
[----:B------:R-:W-:Y:S01]  /*1440*/  DFMA R8, R22, R14, R20 ;  /* 0x0000000e1608722b */ /* 0x000fe20000000014 */
[----:B------:R-:W-:Y:S10]  /*1450*/  @!P0 BRA `(.L_x_14) ;  /* 0x0000000000088947 */ /* 0x000ff40003800000 */
[----:B------:R-:W-:-:S07]  /*1460*/  MOV R0, 0x1480 ;  /* 0x0000148000007802 */ /* 0x000fce0000000f00 */
[----:B------:R-:W-:Y:S05]  /*1470*/  CALL.REL.NOINC `($__internal_1_$__cuda_sm20_dsqrt_rn_f64_mediumpath_v1) ;  /* 0x0000002800207944 */ /* 0x000fea0003c00000 */
.L_x_14:
[----:B------:R-:W-:Y:S05]  /*1480*/  BSYNC.RECONVERGENT B1 ;  /* 0x0000000000017941 */ /* 0x000fea0003800200 */
.L_x_13:
[----:B------:R-:W0:Y:S01]  /*1490*/  MUFU.RCP64H R5, 3 ;  /* 0x4008000000057908 */ /* 0x000e220000001800 */
[----:B------:R-:W-:Y:S01]  /*14a0*/  IMAD.MOV.U32 R14, RZ, RZ, 0x0 ;  /* 0x00000000ff0e7424 */ /* 0x000fe200078e00ff */
[----:B------:R-:W-:Y:S01]  /*14b0*/  FSETP.GEU.AND P1, PT, |R3|, 6.5827683646048100446e-37, PT ;  /* 0x036000000300780b */ /* 0x000fe20003f2e200 */
[----:B------:R-:W-:Y:S01]  /*14c0*/  IMAD.MOV.U32 R15, RZ, RZ, 0x40080000 ;  /* 0x40080000ff0f7424 */ /* 0x000fe200078e00ff */
[----:B------:R-:W-:Y:S01]  /*14d0*/  BSSY.RECONVERGENT B1, `(.L_x_15) ;  /* 0x0000016000017945 */ /* 0x000fe20003800200 */
[----:B------:R-:W-:Y:S01]  /*14e0*/  IMAD.MOV.U32 R4, RZ, RZ, 0x1 ;  /* 0x00000001ff047424 */ /* 0x000fe200078e00ff */
[----:B------:R-:W-:-:S05]  /*14f0*/  DADD R8, R8, R8 ;  /* 0x0000000008087229 */ /* 0x000fca0000000008 */
        /* <DEDUP_REMOVED lines=19> */
.L_x_16:
[----:B------:R-:W-:Y:S05]  /*1630*/  BSYNC.RECONVERGENT B1 ;  /* 0x0000000000017941 */ /* 0x000fea0003800200 */
.L_x_15:
[----:B------:R-:W-:Y:S01]  /*1640*/  DMUL R22, R12, R8 ;  /* 0x000000080c167228 */ /* 0x000fe20000000000 */
[----:B------:R-:W-:Y:S01]  /*1650*/  IMAD.MOV.U32 R2, RZ, RZ, 0x1 ;  /* 0x00000001ff027424 */ /* 0x000fe200078e00ff */
[----:B------:R-:W-:Y:S01]  /*1660*/  FSETP.GEU.AND P1, PT, |R7|, 6.5827683646048100446e-37, PT ;  /* 0x036000000700780b */ /* 0x000fe20003f2e200 */
[----:B------:R-:W-:Y:S03]  /*1670*/  BSSY.RECONVERGENT B1, `(.L_x_17) ;  /* 0x0000013000017945 */ /* 0x000fe60003800200 */
[----:B------:R-:W0:Y:S02]  /*1680*/  MUFU.RCP64H R3, R23 ;  /* 0x0000001700037308 */ /* 0x000e240000001800 */
[----:B0-----:R-:W-:-:S08]  /*1690*/  DFMA R12, -R22, R2, 1 ;  /* 0x3ff00000160c742b */ /* 0x001fd00000000102 */
[----:B------:R-:W-:-:S08]  /*16a0*/  DFMA R12, R12, R12, R12 ;  /* 0x0000000c0c0c722b */ /* 0x000fd0000000000c */
[----:B------:R-:W-:-:S08]  /*16b0*/  DFMA R12, R2, R12, R2 ;  /* 0x0000000c020c722b */ /* 0x000fd00000000002 */
[----:B------:R-:W-:-:S08]  /*16c0*/  DFMA R2, -R22, R12, 1 ;  /* 0x3ff000001602742b */ /* 0x000fd0000000010c */
[----:B------:R-:W-:-:S08]  /*16d0*/  DFMA R2, R12, R2, R12 ;  /* 0x000000020c02722b */ /* 0x000fd0000000000c */
[----:B------:R-:W-:-:S08]  /*16e0*/  DMUL R12, R6, R2 ;  /* 0x00000002060c7228 */ /* 0x000fd00000000000 */
[----:B------:R-:W-:-:S08]  /*16f0*/  DFMA R14, -R22, R12, R6 ;  /* 0x0000000c160e722b */ /* 0x000fd00000000106 */
[----:B------:R-:W-:-:S10]  /*1700*/  DFMA R2, R2, R14, R12 ;  /* 0x0000000e0202722b */ /* 0x000fd4000000000c */
[----:B------:R-:W-:-:S05]  /*1710*/  FFMA R0, RZ, R23, R3 ;  /* 0x00000017ff007223 */ /* 0x000fca0000000003 */
[----:B------:R-:W-:-:S13]  /*1720*/  FSETP.GT.AND P0, PT, |R0|, 1.469367938527859385e-39, PT ;  /* 0x001000000000780b */ /* 0x000fda0003f04200 */
[----:B------:R-:W-:Y:S05]  /*1730*/  @P0 BRA P1, `(.L_x_18) ;  /* 0x0000000000180947 */ /* 0x000fea0000800000 */
[----:B------:R-:W-:Y:S01]  /*1740*/  IMAD.MOV.U32 R24, RZ, RZ, R6 ;  /* 0x000000ffff187224 */ /* 0x000fe200078e0006 */
[----:B------:R-:W-:Y:S01]  /*1750*/  MOV R0, 0x1780 ;  /* 0x0000178000007802 */ /* 0x000fe20000000f00 */
[----:B------:R-:W-:-:S07]  /*1760*/  IMAD.MOV.U32 R25, RZ, RZ, R7 ;  /* 0x000000ffff197224 */ /* 0x000fce00078e0007 */
[----:B------:R-:W-:Y:S05]  /*1770*/  CALL.REL.NOINC `($__internal_0_$__cuda_sm20_div_rn_f64_full) ;  /* 0x0000001c00ec7944 */ /* 0x000fea0003c00000 */
[----:B------:R-:W-:Y:S02]  /*1780*/  IMAD.MOV.U32 R2, RZ, RZ, R38 ;  /* 0x000000ffff027224 */ /* 0x000fe400078e0026 */
[----:B------:R-:W-:-:S07]  /*1790*/  IMAD.MOV.U32 R3, RZ, RZ, R39 ;  /* 0x000000ffff037224 */ /* 0x000fce00078e0027 */
.L_x_18:
[----:B------:R-:W-:Y:S05]  /*17a0*/  BSYNC.RECONVERGENT B1 ;  /* 0x0000000000017941 */ /* 0x000fea0003800200 */
.L_x_17:
[----:B------:R-:W-:Y:S01]  /*17b0*/  UMOV UR6, 0xe7210be9 ;  /* 0xe7210be900067882 */ /* 0x000fe20000000000 */
[----:B------:R-:W-:Y:S02]  /*17c0*/  UMOV UR7, 0x3feffffd ;  /* 0x3feffffd00077882 */ /* 0x000fe40000000000 */
[----:B------:R-:W-:-:S14]  /*17d0*/  DSETP.GT.AND P0, PT, R2, UR6, PT ;  /* 0x0000000602007e2a */ /* 0x000fdc000bf04000 */
[C-C-:B------:R-:W-:Y:S02]  /*17e0*/  @P0 DADD R6, R8.reuse, R4.reuse ;  /* 0x0000000008060229 */ /* 0x140fe40000000004 */
[----:B------:R-:W-:-:S04]  /*17f0*/  @P0 DFMA R12, R8, -0.5, R4 ;  /* 0xbfe00000080c082b */ /* 0x000fc80000000004 */
[----:B------:R-:W0:Y:S08]  /*1800*/  @P0 F2F.F32.F64 R37, R6 ;  /* 0x0000000600250310 */ /* 0x000e300000301000 */
[----:B------:R-:W1:Y:S01]  /*1810*/  @P0 F2F.F32.F64 R41, R12 ;  /* 0x0000000c00290310 */ /* 0x000e620000301000 */
[----:B0-----:R2:W-:Y:S04]  /*1820*/  @P0 STG.E desc[UR4][R10.64], R37 ;  /* 0x000000250a000986 */ /* 0x0015e8000c101904 */
[----:B-1----:R2:W-:Y:S01]  /*1830*/  @P0 STG.E desc[UR4][R10.64+0x4], R41 ;  /* 0x000004290a000986 */ /* 0x0025e2000c101904 */
[----:B------:R-:W-:-:S03]  /*1840*/  @P0 IMAD.MOV.U32 R15, RZ, RZ, R41 ;  /* 0x000000ffff0f0224 */ /* 0x000fc600078e0029 */
[----:B------:R2:W-:Y:S01]  /*1850*/  @P0 STG.E desc[UR4][R10.64+0x8], R41 ;  /* 0x000008290a000986 */ /* 0x0005e2000c101904 */
[----:B------:R-:W-:Y:S05]  /*1860*/  @P0 BRA `(.L_x_12) ;  /* 0x0000001c00700947 */ /* 0x000fea0003800000 */
[----:B------:R-:W-:Y:S01]  /*1870*/  UMOV UR6, 0xe7210be9 ;  /* 0xe7210be900067882 */ /* 0x000fe20000000000 */
[----:B------:R-:W-:Y:S02]  /*1880*/  UMOV UR7, 0x3feffffd ;  /* 0x3feffffd00077882 */ /* 0x000fe40000000000 */
[----:B------:R-:W-:-:S14]  /*1890*/  DSETP.GEU.AND P0, PT, R2, -UR6, PT ;  /* 0x8000000602007e2a */ /* 0x000fdc000bf0e000 */
[C-C-:B------:R-:W-:Y:S02]  /*18a0*/  @!P0 DADD R6, -R8.reuse, R4.reuse ;  /* 0x0000000008068229 */ /* 0x140fe40000000104 */
[----:B------:R-:W-:-:S04]  /*18b0*/  @!P0 DFMA R12, R8, 0.5, R4 ;  /* 0x3fe00000080c882b */ /* 0x000fc80000000004 */
[----:B--2---:R-:W0:Y:S08]  /*18c0*/  @!P0 F2F.F32.F64 R37, R6 ;  /* 0x0000000600258310 */ /* 0x004e300000301000 */
[----:B------:R-:W1:Y:S01]  /*18d0*/  @!P0 F2F.F32.F64 R41, R12 ;  /* 0x0000000c00298310 */ /* 0x000e620000301000 */
[----:B0-----:R3:W-:Y:S04]  /*18e0*/  @!P0 STG.E desc[UR4][R10.64], R37 ;  /* 0x000000250a008986 */ /* 0x0017e8000c101904 */
[----:B-1----:R3:W-:Y:S01]  /*18f0*/  @!P0 STG.E desc[UR4][R10.64+0x4], R41 ;  /* 0x000004290a008986 */ /* 0x0027e2000c101904 */
[----:B------:R-:W-:-:S03]  /*1900*/  @!P0 IMAD.MOV.U32 R15, RZ, RZ, R41 ;  /* 0x000000ffff0f8224 */ /* 0x000fc600078e0029 */
[----:B------:R3:W-:Y:S01]  /*1910*/  @!P0 STG.E desc[UR4][R10.64+0x8], R41 ;  /* 0x000008290a008986 */ /* 0x0007e2000c101904 */
[----:B------:R-:W-:Y:S05]  /*1920*/  @!P0 BRA `(.L_x_12) ;  /* 0x0000001c00408947 */ /* 0x000fea0003800000 */
[----:B------:R-:W-:Y:S01]  /*1930*/  DMUL R12, R2, R2 ;  /* 0x00000002020c7228 */ /* 0x000fe20000000000 */
[----:B------:R-:W-:Y:S01]  /*1940*/  IMAD.MOV.U32 R6, RZ, RZ, 0x180754af ;  /* 0x180754afff067424 */ /* 0x000fe200078e00ff */
[----:B------:R-:W-:Y:S01]  /*1950*/  UMOV UR6, 0xdc1895e9 ;  /* 0xdc1895e900067882 */ /* 0x000fe20000000000 */
[----:B------:R-:W-:Y:S01]  /*1960*/  IMAD.MOV.U32 R7, RZ, RZ, 0x3fb3823b ;  /* 0x3fb3823bff077424 */ /* 0x000fe200078e00ff */
[----:B------:R-:W-:Y:S01]  /*1970*/  UMOV UR7, 0x3fb0066b ;  /* 0x3fb0066b00077882 */ /* 0x000fe20000000000 */
[----:B------:R-:W-:Y:S01]  /*1980*/  IMAD.MOV.U32 R18, RZ, RZ, 0x66faac4b ;  /* 0x66faac4bff127424 */ /* 0x000fe200078e00ff */
[----:B------:R-:W-:Y:S01]  /*1990*/  MOV R19, 0x3ebac2fe ;  /* 0x3ebac2fe00137802 */ /* 0x000fe20000000f00 */
[----:B------:R-:W-:Y:S01]  /*19a0*/  UMOV UR8, 0xa31e6cb7 ;  /* 0xa31e6cb700087882 */ /* 0x000fe20000000000 */
[----:B------:R-:W-:Y:S01]  /*19b0*/  UMOV UR9, 0x3f91df02 ;  /* 0x3f91df0200097882 */ /* 0x000fe20000000000 */
[C---:B------:R-:W-:Y:S01]  /*19c0*/  DFMA R6, R12.reuse, UR6, -R6 ;  /* 0x000000060c067c2b */ /* 0x040fe20008000806 */
[----:B------:R-:W-:Y:S01]  /*19d0*/  UMOV UR6, 0xcc2f79ae ;  /* 0xcc2f79ae00067882 */ /* 0x000fe20000000000 */
[----:B------:R-:W-:Y:S01]  /*19e0*/  UMOV UR7, 0x3fb11e52 ;  /* 0x3fb11e5200077882 */ /* 0x000fe20000000000 */
[----:B------:R-:W-:Y:S01]  /*19f0*/  DADD R34, -RZ, |R2| ;  /* 0x00000000ff227229 */ /* 0x000fe20000000502 */
[----:B------:R-:W-:Y:S04]  /*1a00*/  BSSY.RECONVERGENT B1, `(.L_x_19) ;  /* 0x0000076000017945 */ /* 0x000fe80003800200 */
[----:B------:R-:W-:Y:S01]  /*1a10*/  DFMA R14, R12, R6, UR6 ;  /* 0x000000060c0e7e2b */ /* 0x000fe20008000006 */
[----:B------:R-:W-:Y:S01]  /*1a20*/  UMOV UR6, 0x3526861b ;  /* 0x3526861b00067882 */ /* 0x000fe20000000000 */
[----:B------:R-:W-:Y:S01]  /*1a30*/  DADD R6, -|R2|, 1 ;  /* 0x3ff0000002067429 */ /* 0x000fe20000000300 */
[----:B------:R-:W-:-:S02]  /*1a40*/  UMOV UR7, 0x3f924eaf ;  /* 0x3f924eaf00077882 */ /* 0x000fc40000000000 */
[----:B------:R-:W-:-:S03]  /*1a50*/  ISETP.GE.AND P0, PT, R35, 0x3fe26666, PT ;  /* 0x3fe266662300780c */ /* 0x000fc60003f06270 */
[----:B------:R-:W-:Y:S01]  /*1a60*/  DFMA R16, R12, R14, -UR6 ;  /* 0x800000060c107e2b */ /* 0x000fe2000800000e */
[----:B------:R-:W-:Y:S01]  /*1a70*/  UMOV UR6, 0x71155f70 ;  /* 0x71155f7000067882 */ /* 0x000fe20000000000 */
[----:B------:R-:W-:Y:S02]  /*1a80*/  UMOV UR7, 0x3ec715b3 ;  /* 0x3ec715b300077882 */ /* 0x000fe40000000000 */
[----:B------:R-:W-:Y:S01]  /*1a90*/  DFMA R14, R6, UR6, -R18 ;  /* 0x00000006060e7c2b */ /* 0x000fe20008000812 */
[----:B------:R-:W-:Y:S01]  /*1aa0*/  UMOV UR6, 0x8efcd9b8 ;  /* 0x8efcd9b800067882 */ /* 0x000fe20000000000 */
[----:B------:R-:W-:Y:S01]  /*1ab0*/  UMOV UR7, 0x3ed9a9b8 ;  /* 0x3ed9a9b800077882 */ /* 0x000fe20000000000 */
[----:B------:R-:W-:Y:S01]  /*1ac0*/  VIADD R33, R7, 0xfff00000 ;  /* 0xfff0000007217836 */ /* 0x000fe20000000000 */
[----:B------:R-:W-:Y:S01]  /*1ad0*/  DFMA R16, R12, R16, UR8 ;  /* 0x000000080c107e2b */ /* 0x000fe20008000010 */
[----:B------:R-:W-:Y:S01]  /*1ae0*/  UMOV UR8, 0xb0eec6cc ;  /* 0xb0eec6cc00087882 */ /* 0x000fe20000000000 */
[----:B------:R-:W-:Y:S01]  /*1af0*/  UMOV UR9, 0x3f847d18 ;  /* 0x3f847d1800097882 */ /* 0x000fe20000000000 */
[----:B------:R-:W-:Y:S01]  /*1b00*/  IMAD.MOV.U32 R32, RZ, RZ, R6 ;  /* 0x000000ffff207224 */ /* 0x000fe200078e0006 */
[----:B------:R-:W-:Y:S01]  /*1b10*/  DFMA R14, R6, R14, UR6 ;  /* 0x00000006060e7e2b */ /* 0x000fe2000800000e */
[----:B------:R-:W-:Y:S01]  /*1b20*/  UMOV UR6, 0xa8a0c4c3 ;  /* 0xa8a0c4c300067882 */ /* 0x000fe20000000000 */
[----:B------:R-:W-:-:S02]  /*1b30*/  UMOV UR7, 0x3edd0f40 ;  /* 0x3edd0f4000077882 */ /* 0x000fc40000000000 */
[----:B------:R-:W-:Y:S01]  /*1b40*/  DFMA R16, R12, R16, UR8 ;  /* 0x000000080c107e2b */ /* 0x000fe20008000010 */
[----:B------:R-:W-:Y:S01]  /*1b50*/  UMOV UR8, 0x61ba53b0 ;  /* 0x61ba53b000087882 */ /* 0x000fe20000000000 */
[----:B------:R-:W-:Y:S02]  /*1b60*/  UMOV UR9, 0x3f8d0af9 ;  /* 0x3f8d0af900097882 */ /* 0x000fe40000000000 */
[----:B------:R-:W-:Y:S01]  /*1b70*/  DFMA R14, R6, R14, UR6 ;  /* 0x00000006060e7e2b */ /* 0x000fe2000800000e */
[----:B------:R-:W-:Y:S01]  /*1b80*/  UMOV UR6, 0xfa9e0e1f ;  /* 0xfa9e0e1f00067882 */ /* 0x000fe20000000000 */
[----:B------:R-:W-:Y:S02]  /*1b90*/  UMOV UR7, 0x3ef46d4c ;  /* 0x3ef46d4c00077882 */ /* 0x000fe40000000000 */
        /* <DEDUP_REMOVED lines=42> */
[----:B------:R-:W-:Y:S02]  /*1e40*/  DMUL R16, R12, R16 ;  /* 0x000000100c107228 */ /* 0x000fe40000000000 */
[----:B------:R-:W-:Y:S02]  /*1e50*/  DMUL R12, RZ, |R2| ;  /* 0x40000002ff0c7228 */ /* 0x000fe40000000000 */
[----:B------:R-:W-:Y:S01]  /*1e60*/  DFMA R14, R6, R14, UR6 ;  /* 0x00000006060e7e2b */ /* 0x000fe2000800000e */
[----:B------:R-:W-:Y:S01]  /*1e70*/  UMOV UR6, 0x55555555 ;  /* 0x5555555500067882 */ /* 0x000fe20000000000 */
[----:B------:R-:W-:-:S02]  /*1e80*/  UMOV UR7, 0x3fb55555 ;  /* 0x3fb5555500077882 */ /* 0x000fc40000000000 */
[----:B------:R-:W-:-:S04]  /*1e90*/  DFMA R16, R16, |R2|, |R2| ;  /* 0x400000021010722b */ /* 0x000fc80000000402 */
[----:B------:R-:W-:Y:S01]  /*1ea0*/  DFMA R14, R6, R14, UR6 ;  /* 0x00000006060e7e2b */ /* 0x000fe2000800000e */
[----:B------:R-:W-:Y:S01]  /*1eb0*/  UMOV UR6, 0x33145c07 ;  /* 0x33145c0700067882 */ /* 0x000fe20000000000 */
[----:B------:R-:W-:Y:S02]  /*1ec0*/  UMOV UR7, 0x3c91a626 ;  /* 0x3c91a62600077882 */ /* 0x000fe40000000000 */
[C---:B------:R-:W-:Y:S02]  /*1ed0*/  DADD R28, R16.reuse, -UR8 ;  /* 0x80000008101c7e29 */ /* 0x040fe40008000000 */
[----:B------:R-:W-:Y:S01]  /*1ee0*/  DADD R30, R16, UR6 ;  /* 0x00000006101e7e29 */ /* 0x000fe20008000000 */
[----:B------:R-:W-:Y:S01]  /*1ef0*/  UMOV UR6, 0x54442d18 ;  /* 0x54442d1800067882 */ /* 0x000fe20000000000 */
[----:B------:R-:W-:Y:S01]  /*1f00*/  UMOV UR7, 0x3ff921fb ;  /* 0x3ff921fb00077882 */ /* 0x000fe20000000000 */
[----:B------:R-:W-:-:S03]  /*1f10*/  DMUL R14, R6, R14 ;  /* 0x0000000e060e7228 */ /* 0x000fc60000000000 */
[----:B------:R-:W-:Y:S02]  /*1f20*/  DADD R28, -R28, UR6 ;  /* 0x000000061c1c7e29 */ /* 0x000fe40008000100 */
[----:B------:R-:W-:Y:S01]  /*1f30*/  DADD R30, R30, UR6 ;  /* 0x000000061e1e7e29 */ /* 0x000fe20008000000 */
[----:B------:R-:W-:Y:S10]  /*1f40*/  @!P0 BRA `(.L_x_20) ;  /* 0x0000000000788947 */ /* 0x000ff40003800000 */
[----:B------:R-:W0:Y:S01]  /*1f50*/  MUFU.RSQ64H R17, R33 ;  /* 0x0000002100117308 */ /* 0x000e220000001c00 */
[----:B------:R-:W-:Y:S01]  /*1f60*/  IMAD.MOV.U32 R16, RZ, RZ, RZ ;  /* 0x000000ffff107224 */ /* 0x000fe200078e00ff */
[----:B------:R-:W-:Y:S01]  /*1f70*/  ISETP.GE.AND P0, PT, R7, 0x1, PT ;  /* 0x000000010700780c */ /* 0x000fe20003f06270 */
[----:B------:R-:W-:Y:S01]  /*1f80*/  IMAD.MOV.U32 R18, RZ, RZ, RZ ;  /* 0x000000ffff127224 */ /* 0x000fe200078e00ff */
[----:B------:R-:W-:Y:S01]  /*1f90*/  UMOV UR6, 0x33145c07 ;  /* 0x33145c0700067882 */ /* 0x000fe20000000000 */
[----:B------:R-:W-:Y:S02]  /*1fa0*/  UMOV UR7, 0x3ca1a626 ;  /* 0x3ca1a62600077882 */ /* 0x000fe40000000000 */
[----:B0-----:R-:W-:Y:S01]  /*1fb0*/  DMUL R20, R32, R16 ;  /* 0x0000001020147228 */ /* 0x001fe20000000000 */
[----:B------:R-:W-:-:S07]  /*1fc0*/  VIADD R19, R17, 0xfff00000 ;  /* 0xfff0000011137836 */ /* 0x000fce0000000000 */
[----:B------:R-:W-:-:S08]  /*1fd0*/  DFMA R22, R20, -R20, R32 ;  /* 0x800000141416722b */ /* 0x000fd00000000020 */
[----:B------:R-:W-:-:S08]  /*1fe0*/  DFMA R22, R18, R22, R20 ;  /* 0x000000161216722b */ /* 0x000fd00000000014 */
[-C--:B------:R-:W-:Y:S02]  /*1ff0*/  DFMA R16, R16, -R22.reuse, 1 ;  /* 0x3ff000001010742b */ /* 0x080fe40000000816 */
[----:B------:R-:W-:-:S06]  /*2000*/  DFMA R20, R22, -R22, R32 ;  /* 0x800000161614722b */ /* 0x000fcc0000000020 */
[----:B------:R-:W-:-:S08]  /*2010*/  DFMA R16, R18, R16, R18 ;  /* 0x000000101210722b */ /* 0x000fd00000000012 */
[----:B------:R-:W-:-:S10]  /*2020*/  DFMA R16, R16, R20, R22 ;  /* 0x000000141010722b */ /* 0x000fd40000000016 */
[----:B------:R-:W-:-:S06]  /*2030*/  VIADD R17, R17, 0x100000 ;  /* 0x0010000011117836 */ /* 0x000fcc0000000000 */
[----:B------:R-:W-:-:S10]  /*2040*/  DFMA R16, R14, R16, R16 ;  /* 0x000000100e10722b */ /* 0x000fd40000000010 */
[----:B------:R-:W-:Y:S02]  /*2050*/  FSEL R18, R12, R16, !P0 ;  /* 0x000000100c127208 */ /* 0x000fe40004000000 */
[----:B------:R-:W-:Y:S02]  /*2060*/  FSEL R19, R13, R17, !P0 ;  /* 0x000000110d137208 */ /* 0x000fe40004000000 */
[----:B------:R-:W-:-:S04]  /*2070*/  ISETP.GE.AND P0, PT, R7, RZ, PT ;  /* 0x000000ff0700720c */ /* 0x000fc80003f06270 */
[----:B------:R-:W-:-:S10]  /*2080*/  DMUL R16, R18, +INF ;  /* 0x7ff0000012107828 */ /* 0x000fd40000000000 */
[----:B------:R-:W-:Y:S02]  /*2090*/  FSEL R18, R16, R18, !P0 ;  /* 0x0000001210127208 */ /* 0x000fe40004000000 */
[----:B------:R-:W-:Y:S02]  /*20a0*/  FSEL R19, R17, R19, !P0 ;  /* 0x0000001311137208 */ /* 0x000fe40004000000 */
[----:B------:R-:W-:-:S04]  /*20b0*/  ISETP.GE.AND P0, PT, R3, RZ, PT ;  /* 0x000000ff0300720c */ /* 0x000fc80003f06270 */
[----:B------:R-:W-:Y:S01]  /*20c0*/  DADD R16, R18, -UR6 ;  /* 0x8000000612107e29 */ /* 0x000fe20008000000 */
[----:B------:R-:W-:Y:S01]  /*20d0*/  UMOV UR6, 0x54442d18 ;  /* 0x54442d1800067882 */ /* 0x000fe20000000000 */
[----:B------:R-:W-:-:S06]  /*20e0*/  UMOV UR7, 0x400921fb ;  /* 0x400921fb00077882 */ /* 0x000fcc0000000000 */
[----:B------:R-:W-:-:S10]  /*20f0*/  DADD R16, -R16, UR6 ;  /* 0x0000000610107e29 */ /* 0x000fd40008000100 */
[----:B------:R-:W-:Y:S02]  /*2100*/  FSEL R16, R16, R18, !P0 ;  /* 0x0000001210107208 */ /* 0x000fe40004000000 */
[----:B------:R-:W-:Y:S01]  /*2110*/  FSEL R17, R17, R19, !P0 ;  /* 0x0000001311117208 */ /* 0x000fe20004000000 */
[----:B------:R-:W-:Y:S06]  /*2120*/  BRA `(.L_x_21) ;  /* 0x00000000000c7947 */ /* 0x000fec0003800000 */
.L_x_20:
[----:B------:R-:W-:-:S04]  /*2130*/  ISETP.GE.AND P0, PT, R3, RZ, PT ;  /* 0x000000ff0300720c */ /* 0x000fc80003f06270 */
[----:B------:R-:W-:Y:S02]  /*2140*/  FSEL R16, R30, R28, !P0 ;  /* 0x0000001c1e107208 */ /* 0x000fe40004000000 */
[----:B------:R-:W-:-:S07]  /*2150*/  FSEL R17, R31, R29, !P0 ;  /* 0x0000001d1f117208 */ /* 0x000fce0004000000 */
.L_x_21:
[----:B------:R-:W-:Y:S05]  /*2160*/  BSYNC.RECONVERGENT B1 ;  /* 0x0000000000017941 */ /* 0x000fea0003800200 */
.L_x_19:
[----:B------:R-:W0:Y:S01]  /*2170*/  MUFU.RCP64H R19, 3 ;  /* 0x4008000000137908 */ /* 0x000e220000001800 */
[----:B------:R-:W-:Y:S01]  /*2180*/  IMAD.MOV.U32 R20, RZ, RZ, 0x0 ;  /* 0x00000000ff147424 */ /* 0x000fe200078e00ff */
[----:B------:R-:W-:Y:S01]  /*2190*/  DADD R24, RZ, R16 ;  /* 0x00000000ff187229 */ /* 0x000fe20000000010 */
        /* <DEDUP_REMOVED lines=18> */
[----:B---3--:R-:W-:Y:S05]  /*22c0*/  CALL.REL.NOINC `($__internal_0_$__cuda_sm20_div_rn_f64_full) ;  /* 0x0000001400187944 */ /* 0x008fea0003c00000 */
.L_x_23:
[----:B------:R-:W-:Y:S05]  /*22d0*/  BSYNC.RECONVERGENT B1 ;  /* 0x0000000000017941 */ /* 0x000fea0003800200 */
.L_x_22:
[----:B------:R-:W-:Y:S01]  /*22e0*/  DSETP.NEU.AND P0, PT, |R38|, +INF , PT ;  /* 0x7ff000002600742a */ /* 0x000fe20003f0d200 */
[----:B------:R-:W-:-:S13]  /*22f0*/  BSSY.RECONVERGENT B1, `(.L_x_24) ;  /* 0x000001b000017945 */ /* 0x000fda0003800200 */
[----:B---3--:R-:W-:Y:S01]  /*2300*/  @!P0 DMUL R36, RZ, R38 ;  /* 0x00000026ff248228 */ /* 0x008fe20000000000 */
[----:B------:R-:W-:Y:S01]  /*2310*/  @!P0 IMAD.MOV.U32 R0, RZ, RZ, 0x1 ;  /* 0x00000001ff008424 */ /* 0x000fe200078e00ff */
[----:B------:R-:W-:Y:S09]  /*2320*/  @!P0 BRA `(.L_x_25) ;  /* 0x00000000005c8947 */ /* 0x000ff20003800000 */
[----:B------:R-:W-:Y:S01]  /*2330*/  UMOV UR6, 0x6dc9c883 ;  /* 0x6dc9c88300067882 */ /* 0x000fe20000000000 */
[----:B------:R-:W-:Y:S01]  /*2340*/  UMOV UR7, 0x3fe45f30 ;  /* 0x3fe45f3000077882 */ /* 0x000fe20000000000 */
[C---:B------:R-:W-:Y:S01]  /*2350*/  DSETP.GE.AND P0, PT, |R38|.reuse, 2.14748364800000000000e+09, PT ;  /* 0x41e000002600742a */ /* 0x040fe20003f06200 */
[----:B------:R-:W-:Y:S01]  /*2360*/  BSSY.RECONVERGENT B2, `(.L_x_26) ;  /* 0x0000012000027945 */ /* 0x000fe20003800200 */
[----:B------:R-:W-:Y:S01]  /*2370*/  DMUL R16, R38, UR6 ;  /* 0x0000000626107c28 */ /* 0x000fe20008000000 */
[----:B------:R-:W-:Y:S01]  /*2380*/  UMOV UR6, 0x54442d18 ;  /* 0x54442d1800067882 */ /* 0x000fe20000000000 */
[----:B------:R-:W-:-:S04]  /*2390*/  UMOV UR7, 0x3ff921fb ;  /* 0x3ff921fb00077882 */ /* 0x000fc80000000000 */
[----:B------:R-:W0:Y:S08]  /*23a0*/  F2I.F64 R0, R16 ;  /* 0x0000001000007311 */ /* 0x000e300000301100 */
[----:B0-----:R-:W0:Y:S02]  /*23b0*/  I2F.F64 R36, R0 ;  /* 0x0000000000247312 */ /* 0x001e240000201c00 */
[----:B0-----:R-:W-:Y:S01]  /*23c0*/  DFMA R18, R36, -UR6, R38 ;  /* 0x8000000624127c2b */ /* 0x001fe20008000026 */
[----:B------:R-:W-:Y:S01]  /*23d0*/  UMOV UR6, 0x33145c00 ;  /* 0x33145c0000067882 */ /* 0x000fe20000000000 */
[----:B------:R-:W-:-:S06]  /*23e0*/  UMOV UR7, 0x3c91a626 ;  /* 0x3c91a62600077882 */ /* 0x000fcc0000000000 */
[----:B------:R-:W-:Y:S01]  /*23f0*/  DFMA R18, R36, -UR6, R18 ;  /* 0x8000000624127c2b */ /* 0x000fe20008000012 */
[----:B------:R-:W-:Y:S01]  /*2400*/  UMOV UR6, 0x252049c0 ;  /* 0x252049c000067882 */ /* 0x000fe20000000000 */
[----:B------:R-:W-:-:S06]  /*2410*/  UMOV UR7, 0x397b839a ;  /* 0x397b839a00077882 */ /* 0x000fcc0000000000 */
[----:B------:R-:W-:Y:S01]  /*2420*/  DFMA R36, R36, -UR6, R18 ;  /* 0x8000000624247c2b */ /* 0x000fe20008000012 */
[----:B------:R-:W-:Y:S10]  /*2430*/  @!P0 BRA `(.L_x_27) ;  /* 0x0000000000108947 */ /* 0x000ff40003800000 */
[----:B------:R-:W-:-:S07]  /*2440*/  MOV R24, 0x2460 ;  /* 0x0000246000187802 */ /* 0x000fce0000000f00 */
[----:B------:R-:W-:Y:S05]  /*2450*/  CALL.REL.NOINC `($eigenValsBatchKernel$__internal_trig_reduction_slowpathd) ;  /* 0x0000001800dc7944 */ /* 0x000fea0003c00000 */
[----:B------:R-:W-:Y:S02]  /*2460*/  IMAD.MOV.U32 R36, RZ, RZ, R18 ;  /* 0x000000ffff247224 */ /* 0x000fe400078e0012 */
[----:B------:R-:W-:-:S07]  /*2470*/  IMAD.MOV.U32 R37, RZ, RZ, R19 ;  /* 0x000000ffff257224 */ /* 0x000fce00078e0013 */
.L_x_27:
[----:B------:R-:W-:Y:S05]  /*2480*/  BSYNC.RECONVERGENT B2 ;  /* 0x0000000000027941 */ /* 0x000fea0003800200 */
.L_x_26:
[----:B------:R-:W-:-:S07]  /*2490*/  VIADD R0, R0, 0x1 ;  /* 0x0000000100007836 */ /* 0x000fce0000000000 */
.L_x_25:
[----:B------:R-:W-:Y:S05]  /*24a0*/  BSYNC.RECONVERGENT B1 ;  /* 0x0000000000017941 */ /* 0x000fea0003800200 */
.L_x_24:
[----:B------:R-:W0:Y:S01]  /*24b0*/  LDCU.64 UR6, c[0x4][0x8] ;  /* 0x01000100ff0677ac */ /* 0x000e220008000a00 */
[----:B------:R-:W-:-:S05]  /*24c0*/  IMAD.SHL.U32 R16, R0, 0x40, RZ ;  /* 0x0000004000107824 */ /* 0x000fca00078e00ff */
[----:B------:R-:W-:-:S04]  /*24d0*/  LOP3.LUT R16, R16, 0x40, RZ, 0xc0, !PT ;  /* 0x0000004010107812 */ /* 0x000fc800078ec0ff */
[----:B0-----:R-:W-:-:S05]  /*24e0*/  IADD3 R40, P0, PT, R16, UR6, RZ ;  /* 0x0000000610287c10 */ /* 0x001fca000ff1e0ff */
[----:B------:R-:W-:-:S05]  /*24f0*/  IMAD.X R41, RZ, RZ, UR7, P0 ;  /* 0x00000007ff297e24 */ /* 0x000fca00080e06ff */
[----:B------:R-:W2:Y:S04]  /*2500*/  LDG.E.128.CONSTANT R16, desc[UR4][R40.64] ;  /* 0x0000000428107981 */ /* 0x000ea8000c1e9d00 */
[----:B------:R-:W3:Y:S04]  /*2510*/  LDG.E.128.CONSTANT R20, desc[UR4][R40.64+0x10] ;  /* 0x0000100428147981 */ /* 0x000ee8000c1e9d00 */
[----:B------:R-:W4:Y:S01]  /*2520*/  LDG.E.128.CONSTANT R24, desc[UR4][R40.64+0x20] ;  /* 0x0000200428187981 */ /* 0x000f22000c1e9d00 */
[----:B------:R-:W-:Y:S01]  /*2530*/  LOP3.LUT R34, R0, 0x1, RZ, 0xc0, !PT ;  /* 0x0000000100227812 */ /* 0x000fe200078ec0ff */
[----:B------:R-:W-:Y:S01]  /*2540*/  IMAD.MOV.U32 R42, RZ, RZ, 0x20fd8164 ;  /* 0x20fd8164ff2a7424 */ /* 0x000fe200078e00ff */
[----:B------:R-:W-:Y:S01]  /*2550*/  DMUL R38, R36, R36 ;  /* 0x0000002424267228 */ /* 0x000fe20000000000 */
[----:B------:R-:W-:Y:S01]  /*2560*/  BSSY.RECONVERGENT B1, `(.L_x_28) ;  /* 0x0000039000017945 */ /* 0x000fe20003800200 */
[----:B------:R-:W-:Y:S01]  /*2570*/  ISETP.NE.U32.AND P0, PT, R34, 0x1, PT ;  /* 0x000000012200780c */ /* 0x000fe20003f05070 */
[----:B------:R-:W-:-:S03]  /*2580*/  IMAD.MOV.U32 R34, RZ, RZ, 0x3da8ff83 ;  /* 0x3da8ff83ff227424 */ /* 0x000fc600078e00ff */
[----:B------:R-:W-:Y:S02]  /*2590*/  FSEL R42, R42, -8.06006814911005101289e+34, !P0 ;  /* 0xf9785eba2a2a7808 */ /* 0x000fe40004000000 */
[----:B------:R-:W-:-:S06]  /*25a0*/  FSEL R43, -R34, 0.11223486810922622681, !P0 ;  /* 0x3de5db65222b7808 */ /* 0x000fcc0004000100 */
[----:B--2---:R-:W-:-:S08]  /*25b0*/  DFMA R16, R38, R42, R16 ;  /* 0x0000002a2610722b */ /* 0x004fd00000000010 */
[----:B------:R-:W-:-:S08]  /*25c0*/  DFMA R16, R38, R16, R18 ;  /* 0x000000102610722b */ /* 0x000fd00000000012 */
[----:B---3--:R-:W-:-:S08]  /*25d0*/  DFMA R16, R38, R16, R20 ;  /* 0x000000102610722b */ /* 0x008fd00000000014 */
[----:B------:R-:W-:-:S08]  /*25e0*/  DFMA R16, R38, R16, R22 ;  /* 0x000000102610722b */ /* 0x000fd00000000016 */
[----:B----4-:R-:W-:-:S08]  /*25f0*/  DFMA R16, R38, R16, R24 ;  /* 0x000000102610722b */ /* 0x010fd00000000018 */
[----:B------:R-:W-:-:S08]  /*2600*/  DFMA R16, R38, R16, R26 ;  /* 0x000000102610722b */ /* 0x000fd0000000001a */
[----:B------:R-:W-:Y:S02]  /*2610*/  DFMA R36, R16, R36, R36 ;  /* 0x000000241024722b */ /* 0x000fe40000000024 */
[----:B------:R-:W-:-:S10]  /*2620*/  DFMA R16, R38, R16, 1 ;  /* 0x3ff000002610742b */ /* 0x000fd40000000010 */
[----:B------:R-:W-:Y:S02]  /*2630*/  FSEL R18, R16, R36, !P0 ;  /* 0x0000002410127208 */ /* 0x000fe40004000000 */
[----:B------:R-:W-:Y:S02]  /*2640*/  FSEL R19, R17, R37, !P0 ;  /* 0x0000002511137208 */ /* 0x000fe40004000000 */
[----:B------:R-:W-:-:S04]  /*2650*/  LOP3.LUT P0, RZ, R0, 0x2, RZ, 0xc0, !PT ;  /* 0x0000000200ff7812 */ /* 0x000fc8000780c0ff */
[----:B------:R-:W-:-:S10]  /*2660*/  DADD R16, RZ, -R18 ;  /* 0x00000000ff107229 */ /* 0x000fd40000000812 */
[----:B------:R-:W-:Y:S02]  /*2670*/  FSEL R16, R18, R16, !P0 ;  /* 0x0000001012107208 */ /* 0x000fe40004000000 */
[----:B------:R-:W-:Y:S02]  /*2680*/  FSEL R17, R19, R17, !P0 ;  /* 0x0000001113117208 */ /* 0x000fe40004000000 */
[----:B------:R-:W-:-:S04]  /*2690*/  ISETP.GE.AND P0, PT, R35, 0x3fe26666, PT ;  /* 0x3fe266662300780c */ /* 0x000fc80003f06270 */
[----:B------:R-:W-:-:S06]  /*26a0*/  DFMA R16, R8, R16, R4 ;  /* 0x000000100810722b */ /* 0x000fcc0000000004 */
[----:B------:R-:W0:Y:S02]  /*26b0*/  F2F.F32.F64 R37, R16 ;  /* 0x0000001000257310 */ /* 0x000e240000301000 */
[----:B0-----:R0:W-:Y:S01]  /*26c0*/  STG.E desc[UR4][R10.64], R37 ;  /* 0x000000250a007986 */ /* 0x0011e2000c101904 */
[----:B------:R-:W-:Y:S05]  /*26d0*/  @!P0 BRA `(.L_x_29) ;  /* 0x0000000000788947 */ /* 0x000fea0003800000 */
[----:B------:R-:W1:Y:S01]  /*26e0*/  MUFU.RSQ64H R17, R33 ;  /* 0x0000002100117308 */ /* 0x000e620000001c00 */
[----:B------:R-:W-:Y:S01]  /*26f0*/  IMAD.MOV.U32 R16, RZ, RZ, RZ ;  /* 0x000000ffff107224 */ /* 0x000fe200078e00ff */
[----:B------:R-:W-:Y:S01]  /*2700*/  ISETP.GE.AND P0, PT, R7, 0x1, PT ;  /* 0x000000010700780c */ /* 0x000fe20003f06270 */
[----:B------:R-:W-:Y:S01]  /*2710*/  IMAD.MOV.U32 R18, RZ, RZ, RZ ;  /* 0x000000ffff127224 */ /* 0x000fe200078e00ff */
[----:B------:R-:W-:Y:S01]  /*2720*/  UMOV UR6, 0x33145c07 ;  /* 0x33145c0700067882 */ /* 0x000fe20000000000 */
[----:B------:R-:W-:Y:S02]  /*2730*/  UMOV UR7, 0x3ca1a626 ;  /* 0x3ca1a62600077882 */ /* 0x000fe40000000000 */
[----:B-1----:R-:W-:Y:S01]  /*2740*/  DMUL R20, R32, R16 ;  /* 0x0000001020147228 */ /* 0x002fe20000000000 */
        /* <DEDUP_REMOVED lines=23> */
.L_x_29:
[----:B------:R-:W-:-:S04]  /*28c0*/  ISETP.GE.AND P0, PT, R3, RZ, PT ;  /* 0x000000ff0300720c */ /* 0x000fc80003f06270 */
[----:B------:R-:W-:Y:S02]  /*28d0*/  FSEL R16, R30, R28, !P0 ;  /* 0x0000001c1e107208 */ /* 0x000fe40004000000 */
[----:B------:R-:W-:-:S07]  /*28e0*/  FSEL R17, R31, R29, !P0 ;  /* 0x0000001d1f117208 */ /* 0x000fce0004000000 */
.L_x_30:
[----:B------:R-:W-:Y:S05]  /*28f0*/  BSYNC.RECONVERGENT B1 ;  /* 0x0000000000017941 */ /* 0x000fea0003800200 */
.L_x_28:
[----:B------:R-:W1:Y:S01]  /*2900*/  MUFU.RCP64H R19, 3 ;  /* 0x4008000000137908 */ /* 0x000e620000001800 */
[----:B------:R-:W-:Y:S01]  /*2910*/  IMAD.MOV.U32 R20, RZ, RZ, 0x0 ;  /* 0x00000000ff147424 */ /* 0x000fe200078e00ff */
[----:B------:R-:W-:Y:S01]  /*2920*/  UMOV UR6, 0x54442d18 ;  /* 0x54442d1800067882 */ /* 0x000fe20000000000 */
[----:B------:R-:W-:Y:S01]  /*2930*/  IMAD.MOV.U32 R21, RZ, RZ, 0x40080000 ;  /* 0x40080000ff157424 */ /* 0x000fe200078e00ff */
[----:B------:R-:W-:Y:S01]  /*2940*/  UMOV UR7, 0x401921fb ;  /* 0x401921fb00077882 */ /* 0x000fe20000000000 */
[----:B------:R-:W-:Y:S01]  /*2950*/  IMAD.MOV.U32 R18, RZ, RZ, 0x1 ;  /* 0x00000001ff127424 */ /* 0x000fe200078e00ff */
[----:B------:R-:W-:Y:S01]  /*2960*/  DADD R24, R16, UR6 ;  /* 0x0000000610187e29 */ /* 0x000fe20008000000 */
[----:B------:R-:W-:Y:S09]  /*2970*/  BSSY.RECONVERGENT B1, `(.L_x_31) ;  /* 0x0000011000017945 */ /* 0x000ff20003800200 */
[----:B------:R-:W-:Y:S01]  /*2980*/  FSETP.GEU.AND P1, PT, |R25|, 6.5827683646048100446e-37, PT ;  /* 0x036000001900780b */ /* 0x000fe20003f2e200 */
[----:B-1----:R-:W-:-:S08]  /*2990*/  DFMA R22, R18, -R20, 1 ;  /* 0x3ff000001216742b */ /* 0x002fd00000000814 */
        /* <DEDUP_REMOVED lines=13> */
[----:B0-----:R-:W-:Y:S05]  /*2a70*/  CALL.REL.NOINC `($__internal_0_$__cuda_sm20_div_rn_f64_full) ;  /* 0x0000000c002c7944 */ /* 0x001fea0003c00000 */
.L_x_32:
[----:B------:R-:W-:Y:S05]  /*2a80*/  BSYNC.RECONVERGENT B1 ;  /* 0x0000000000017941 */ /* 0x000fea0003800200 */
.L_x_31:
[----:B------:R-:W-:Y:S01]  /*2a90*/  DSETP.NEU.AND P0, PT, |R38|, +INF , PT ;  /* 0x7ff000002600742a */ /* 0x000fe20003f0d200 */
[----:B------:R-:W-:-:S13]  /*2aa0*/  BSSY.RECONVERGENT B1, `(.L_x_33) ;  /* 0x000001c000017945 */ /* 0x000fda0003800200 */
[----:B------:R-:W-:Y:S05]  /*2ab0*/  @!P0 BRA `(.L_x_34) ;  /* 0x0000000000608947 */ /* 0x000fea0003800000 */
[----:B------:R-:W-:Y:S01]  /*2ac0*/  UMOV UR6, 0x6dc9c883 ;  /* 0x6dc9c88300067882 */ /* 0x000fe20000000000 */
[----:B------:R-:W-:Y:S01]  /*2ad0*/  UMOV UR7, 0x3fe45f30 ;  /* 0x3fe45f3000077882 */ /* 0x000fe20000000000 */
[C---:B------:R-:W-:Y:S01]  /*2ae0*/  DSETP.GE.AND P0, PT, |R38|.reuse, 2.14748364800000000000e+09, PT ;  /* 0x41e000002600742a */ /* 0x040fe20003f06200 */
[----:B------:R-:W-:Y:S01]  /*2af0*/  BSSY.RECONVERGENT B2, `(.L_x_35) ;  /* 0x0000012000027945 */ /* 0x000fe20003800200 */
[----:B------:R-:W-:Y:S01]  /*2b00*/  DMUL R16, R38, UR6 ;  /* 0x0000000626107c28 */ /* 0x000fe20008000000 */
[----:B------:R-:W-:Y:S01]  /*2b10*/  UMOV UR6, 0x54442d18 ;  /* 0x54442d1800067882 */ /* 0x000fe20000000000 */
[----:B------:R-:W-:-:S04]  /*2b20*/  UMOV UR7, 0x3ff921fb ;  /* 0x3ff921fb00077882 */ /* 0x000fc80000000000 */
[----:B------:R-:W1:Y:S08]  /*2b30*/  F2I.F64 R0, R16 ;  /* 0x0000001000007311 */ /* 0x000e700000301100 */
[----:B-1----:R-:W1:Y:S02]  /*2b40*/  I2F.F64 R40, R0 ;  /* 0x0000000000287312 */ /* 0x002e640000201c00 */
[----:B-1----:R-:W-:Y:S01]  /*2b50*/  DFMA R18, R40, -UR6, R38 ;  /* 0x8000000628127c2b */ /* 0x002fe20008000026 */
        /* <DEDUP_REMOVED lines=8> */
[----:B0-----:R-:W-:Y:S05]  /*2be0*/  CALL.REL.NOINC `($eigenValsBatchKernel$__internal_trig_reduction_slowpathd) ;  /* 0x0000001000f87944 */ /* 0x001fea0003c00000 */
[----:B------:R-:W-:Y:S02]  /*2bf0*/  IMAD.MOV.U32 R40, RZ, RZ, R18 ;  /* 0x000000ffff287224 */ /* 0x000fe400078e0012 */
[----:B------:R-:W-:-:S07]  /*2c00*/  IMAD.MOV.U32 R41, RZ, RZ, R19 ;  /* 0x000000ffff297224 */ /* 0x000fce00078e0013 */
.L_x_36:
[----:B------:R-:W-:Y:S05]  /*2c10*/  BSYNC.RECONVERGENT B2 ;  /* 0x0000000000027941 */ /* 0x000fea0003800200 */
.L_x_35:
[----:B------:R-:W-:Y:S01]  /*2c20*/  VIADD R0, R0, 0x1 ;  /* 0x0000000100007836 */ /* 0x000fe20000000000 */
[----:B------:R-:W-:Y:S06]  /*2c30*/  BRA `(.L_x_37) ;  /* 0x0000000000087947 */ /* 0x000fec0003800000 */
.L_x_34:
[----:B------:R-:W-:Y:S01]  /*2c40*/  DMUL R40, RZ, R38 ;  /* 0x00000026ff287228 */ /* 0x000fe20000000000 */
[----:B------:R-:W-:-:S10]  /*2c50*/  IMAD.MOV.U32 R0, RZ, RZ, 0x1 ;  /* 0x00000001ff007424 */ /* 0x000fd400078e00ff */
.L_x_37:
[----:B------:R-:W-:Y:S05]  /*2c60*/  BSYNC.RECONVERGENT B1 ;  /* 0x0000000000017941 */ /* 0x000fea0003800200 */
.L_x_33:
[----:B------:R-:W1:Y:S01]  /*2c70*/  LDCU.64 UR6, c[0x4][0x8] ;  /* 0x01000100ff0677ac */ /* 0x000e620008000a00 */
[----:B------:R-:W-:-:S05]  /*2c80*/  IMAD.SHL.U32 R16, R0, 0x40, RZ ;  /* 0x0000004000107824 */ /* 0x000fca00078e00ff */
[----:B------:R-:W-:-:S04]  /*2c90*/  LOP3.LUT R16, R16, 0x40, RZ, 0xc0, !PT ;  /* 0x0000004010107812 */ /* 0x000fc800078ec0ff */
[----:B-1----:R-:W-:-:S05]  /*2ca0*/  IADD3 R44, P0, PT, R16, UR6, RZ ;  /* 0x00000006102c7c10 */ /* 0x002fca000ff1e0ff */
        /* <DEDUP_REMOVED lines=28> */
[----:B------:R-:W1:Y:S02]  /*2e70*/  F2F.F32.F64 R41, R16 ;  /* 0x0000001000297310 */ /* 0x000e640000301000 */
[----:B-1----:R1:W-:Y:S01]  /*2e80*/  STG.E desc[UR4][R10.64+0x4], R41 ;  /* 0x000004290a007986 */ /* 0x0023e2000c101904 */
[----:B------:R-:W-:Y:S05]  /*2e90*/  @!P0 BRA `(.L_x_39) ;  /* 0x0000000000788947 */ /* 0x000fea0003800000 */
[----:B------:R-:W2:Y:S01]  /*2ea0*/  MUFU.RSQ64H R17, R33 ;  /* 0x0000002100117308 */ /* 0x000ea20000001c00 */
[----:B------:R-:W-:Y:S01]  /*2eb0*/  IMAD.MOV.U32 R16, RZ, RZ, RZ ;  /* 0x000000ffff107224 */ /* 0x000fe200078e00ff */
[----:B------:R-:W-:Y:S01]  /*2ec0*/  ISETP.GE.AND P0, PT, R7, 0x1, PT ;  /* 0x000000010700780c */ /* 0x000fe20003f06270 */
[----:B------:R-:W-:Y:S01]  /*2ed0*/  IMAD.MOV.U32 R18, RZ, RZ, RZ ;  /* 0x000000ffff127224 */ /* 0x000fe200078e00ff */
[----:B------:R-:W-:Y:S01]  /*2ee0*/  UMOV UR6, 0x33145c07 ;  /* 0x33145c0700067882 */ /* 0x000fe20000000000 */
[----:B------:R-:W-:Y:S02]  /*2ef0*/  UMOV UR7, 0x3ca1a626 ;  /* 0x3ca1a62600077882 */ /* 0x000fe40000000000 */
[----:B--2---:R-:W-:Y:S01]  /*2f00*/  DMUL R20, R32, R16 ;  /* 0x0000001020147228 */ /* 0x004fe20000000000 */
        /* <DEDUP_REMOVED lines=23> */
.L_x_39:
[----:B------:R-:W-:-:S04]  /*3080*/  ISETP.GE.AND P0, PT, R3, RZ, PT ;  /* 0x000000ff0300720c */ /* 0x000fc80003f06270 */
[----:B------:R-:W-:Y:S02]  /*3090*/  FSEL R2, R30, R28, !P0 ;  /* 0x0000001c1e027208 */ /* 0x000fe40004000000 */
[----:B------:R-:W-:-:S07]  /*30a0*/  FSEL R3, R31, R29, !P0 ;  /* 0x0000001d1f037208 */ /* 0x000fce0004000000 */
.L_x_40:
[----:B------:R-:W-:Y:S05]  /*30b0*/  BSYNC.RECONVERGENT B1 ;  /* 0x0000000000017941 */ /* 0x000fea0003800200 */
.L_x_38:
[----:B------:R-:W2:Y:S01]  /*30c0*/  MUFU.RCP64H R7, 3 ;  /* 0x4008000000077908 */ /* 0x000ea20000001800 */
        /* <DEDUP_REMOVED lines=8> */
[----:B--2---:R-:W-:-:S08]  /*3150*/  DFMA R14, R6, -R12, 1 ;  /* 0x3ff00000060e742b */ /* 0x004fd0000000080c */
        /* <DEDUP_REMOVED lines=10> */
[----:B------:R-:W-:Y:S01]  /*3200*/  MOV R22, RZ ;  /* 0x000000ff00167202 */ /* 0x000fe20000000f00 */
[----:B------:R-:W-:Y:S01]  /*3210*/  IMAD.MOV.U32 R23, RZ, RZ, 0x40080000 ;  /* 0x40080000ff177424 */ /* 0x000fe200078e00ff */
[----:B------:R-:W-:-:S07]  /*3220*/  MOV R0, 0x3240 ;  /* 0x0000324000007802 */ /* 0x000fce0000000f00 */
[----:B01----:R-:W-:Y:S05]  /*3230*/  CALL.REL.NOINC `($__internal_0_$__cuda_sm20_div_rn_f64_full) ;  /* 0x00000004003c7944 */ /* 0x003fea0003c00000 */
.L_x_42:
[----:B------:R-:W-:Y:S05]  /*3240*/  BSYNC.RECONVERGENT B1 ;  /* 0x0000000000017941 */ /* 0x000fea0003800200 */
.L_x_41:
        /* <DEDUP_REMOVED lines=10> */
[----:B------:R-:W2:Y:S08]  /*32f0*/  F2I.F64 R0, R6 ;  /* 0x0000000600007311 */ /* 0x000eb00000301100 */
[----:B--2---:R-:W2:Y:S02]  /*3300*/  I2F.F64 R2, R0 ;  /* 0x0000000000027312 */ /* 0x004ea40000201c00 */
[----:B--2---:R-:W-:Y:S01]  /*3310*/  DFMA R12, R2, -UR6, R38 ;  /* 0x80000006020c7c2b */ /* 0x004fe20008000026 */
        /* <DEDUP_REMOVED lines=8> */
[----:B01----:R-:W-:Y:S05]  /*33a0*/  CALL.REL.NOINC `($eigenValsBatchKernel$__internal_trig_reduction_slowpathd) ;  /* 0x0000000c00087944 */ /* 0x003fea0003c00000 */
[----:B------:R-:W-:Y:S02]  /*33b0*/  IMAD.MOV.U32 R2, RZ, RZ, R18 ;  /* 0x000000ffff027224 */ /* 0x000fe400078e0012 */
[----:B------:R-:W-:-:S07]  /*33c0*/  IMAD.MOV.U32 R3, RZ, RZ, R19 ;  /* 0x000000ffff037224 */ /* 0x000fce00078e0013 */
.L_x_46:
[----:B------:R-:W-:Y:S05]  /*33d0*/  BSYNC.RECONVERGENT B2 ;  /* 0x0000000000027941 */ /* 0x000fea0003800200 */
.L_x_45:
[----:B------:R-:W-:Y:S01]  /*33e0*/  VIADD R0, R0, 0x1 ;  /* 0x0000000100007836 */ /* 0x000fe20000000000 */
[----:B------:R-:W-:Y:S06]  /*33f0*/  BRA `(.L_x_47) ;  /* 0x0000000000087947 */ /* 0x000fec0003800000 */
.L_x_44:
[----:B------:R-:W-:Y:S01]  /*3400*/  DMUL R2, RZ, R38 ;  /* 0x00000026ff027228 */ /* 0x000fe20000000000 */
[----:B------:R-:W-:-:S10]  /*3410*/  IMAD.MOV.U32 R0, RZ, RZ, 0x1 ;  /* 0x00000001ff007424 */ /* 0x000fd400078e00ff */
.L_x_47:
[----:B------:R-:W-:Y:S05]  /*3420*/  BSYNC.RECONVERGENT B1 ;  /* 0x0000000000017941 */ /* 0x000fea0003800200 */
.L_x_43:
[----:B------:R-:W2:Y:S01]  /*3430*/  LDCU.64 UR6, c[0x4][0x8] ;  /* 0x01000100ff0677ac */ /* 0x000ea20008000a00 */
[----:B------:R-:W-:-:S05]  /*3440*/  IMAD.SHL.U32 R6, R0, 0x40, RZ ;  /* 0x0000004000067824 */ /* 0x000fca00078e00ff */
[----:B------:R-:W-:-:S04]  /*3450*/  LOP3.LUT R6, R6, 0x40, RZ, 0xc0, !PT ;  /* 0x0000004006067812 */ /* 0x000fc800078ec0ff */
[----:B--2---:R-:W-:-:S05]  /*3460*/  IADD3 R24, P0, PT, R6, UR6, RZ ;  /* 0x0000000606187c10 */ /* 0x004fca000ff1e0ff */
[----:B------:R-:W-:-:S05]  /*3470*/  IMAD.X R25, RZ, RZ, UR7, P0 ;  /* 0x00000007ff197e24 */ /* 0x000fca00080e06ff */
[----:B------:R-:W2:Y:S04]  /*3480*/  LDG.E.128.CONSTANT R20, desc[UR4][R24.64] ;  /* 0x0000000418147981 */ /* 0x000ea8000c1e9d00 */
[----:B------:R-:W3:Y:S04]  /*3490*/  LDG.E.128.CONSTANT R16, desc[UR4][R24.64+0x10] ;  /* 0x0000100418107981 */ /* 0x000ee8000c1e9d00 */
[----:B------:R-:W4:Y:S01]  /*34a0*/  LDG.E.128.CONSTANT R12, desc[UR4][R24.64+0x20] ;  /* 0x00002004180c7981 */ /* 0x000f22000c1e9d00 */
[----:B------:R-:W-:Y:S01]  /*34b0*/  LOP3.LUT R6, R0, 0x1, RZ, 0xc0, !PT ;  /* 0x0000000100067812 */ /* 0x000fe200078ec0ff */
[----:B------:R-:W-:-:S02]  /*34c0*/  IMAD.MOV.U32 R26, RZ, RZ, 0x20fd8164 ;  /* 0x20fd8164ff1a7424 */ /* 0x000fc400078e00ff */
[----:B------:R-:W-:Y:S01]  /*34d0*/  IMAD.MOV.U32 R27, RZ, RZ, 0x3da8ff83 ;  /* 0x3da8ff83ff1b7424 */ /* 0x000fe200078e00ff */
[----:B------:R-:W-:Y:S01]  /*34e0*/  ISETP.NE.U32.AND P0, PT, R6, 0x1, PT ;  /* 0x000000010600780c */ /* 0x000fe20003f05070 */
[----:B------:R-:W-:-:S03]  /*34f0*/  DMUL R6, R2, R2 ;  /* 0x0000000202067228 */ /* 0x000fc60000000000 */
        /* <DEDUP_REMOVED lines=15> */
[----:B------:R-:W-:-:S06]  /*35f0*/  FSEL R3, R7, R3, !P0 ;  /* 0x0000000307037208 */ /* 0x000fcc0004000000 */
[----:B------:R-:W-:-:S06]  /*3600*/  DFMA R4, R8, R2, R4 ;  /* 0x000000020804722b */ /* 0x000fcc0000000004 */
[----:B------:R-:W2:Y:S02]  /*3610*/  F2F.F32.F64 R15, R4 ;  /* 0x00000004000f7310 */ /* 0x000ea40000301000 */
[----:B--2---:R4:W-:Y:S03]  /*3620*/  STG.E desc[UR4][R10.64+0x8], R15 ;  /* 0x0000080f0a007986 */ /* 0x0049e6000c101904 */
.L_x_12:
[----:B------:R-:W-:Y:S05]  /*3630*/  BSYNC.RECONVERGENT B0 ;  /* 0x0000000000007941 */ /* 0x000fea0003800200 */
.L_x_8:
[----:B------:R-:W-:Y:S01]  /*3640*/  FSETP.GEU.AND P0, PT, R37, R41, PT ;  /* 0x000000292500720b */ /* 0x000fe20003f0e000 */
[----:B------:R-:W-:-:S12]  /*3650*/  IMAD.MOV.U32 R0, RZ, RZ, R41 ;  /* 0x000000ffff007224 */ /* 0x000fd800078e0029 */
[----:B------:R0:W-:Y:S01]  /*3660*/  @!P0 STG.E desc[UR4][R10.64+0x4], R37 ;  /* 0x000004250a008986 */ /* 0x0001e2000c101904 */
[----:B------:R-:W-:-:S03]  /*3670*/  @!P0 IMAD.MOV.U32 R0, RZ, RZ, R37 ;  /* 0x000000ffff008224 */ /* 0x000fc600078e0025 */
[----:B------:R-:W-:Y:S01]  /*3680*/  @!P0 STG.E desc[UR4][R10.64], R41 ;  /* 0x000000290a008986 */ /* 0x000fe2000c101904 */
[----:B0-23--:R-:W-:-:S05]  /*3690*/  @!P0 IMAD.MOV.U32 R37, RZ, RZ, R41 ;  /* 0x000000ffff258224 */ /* 0x00dfca00078e0029 */
[----:B------:R-:W-:-:S13]  /*36a0*/  FSETP.GEU.AND P1, PT, R37, R15, PT ;  /* 0x0000000f2500720b */ /* 0x000fda0003f2e000 */
[----:B------:R4:W-:Y:S04]  /*36b0*/  @!P1 STG.E desc[UR4][R10.64], R15 ;  /* 0x0000000f0a009986 */ /* 0x0009e8000c101904 */
[----:B------:R0:W-:Y:S01]  /*36c0*/  @!P1 STG.E desc[UR4][R10.64+0x8], R37 ;  /* 0x000008250a009986 */ /* 0x0001e2000c101904 */
[----:B----4-:R-:W-:-:S05]  /*36d0*/  @!P1 IMAD.MOV.U32 R15, RZ, RZ, R37 ;  /* 0x000000ffff0f9224 */ /* 0x010fca00078e0025 */
[----:B------:R-:W-:-:S13]  /*36e0*/  FSETP.GEU.AND P0, PT, R0, R15, PT ;  /* 0x0000000f0000720b */ /* 0x000fda0003f0e000 */
[----:B0-----:R-:W-:Y:S05]  /*36f0*/  @P0 EXIT ;  /* 0x000000000000094d */ /* 0x001fea0003800000 */
[----:B------:R-:W-:Y:S04]  /*3700*/  STG.E desc[UR4][R10.64+0x4], R15 ;  /* 0x0000040f0a007986 */ /* 0x000fe8000c101904 */
[----:B------:R-:W-:Y:S01]  /*3710*/  STG.E desc[UR4][R10.64+0x8], R0 ;  /* 0x000008000a007986 */ /* 0x000fe2000c101904 */
[----:B------:R-:W-:Y:S05]  /*3720*/  EXIT ;  /* 0x000000000000794d */ /* 0x000fea0003800000 */
        .weak           $__internal_0_$__cuda_sm20_div_rn_f64_full
        .type           $__internal_0_$__cuda_sm20_div_rn_f64_full,@function
        .size           $__internal_0_$__cuda_sm20_div_rn_f64_full,($__internal_1_$__cuda_sm20_dsqrt_rn_f64_mediumpath_v1 - $__internal_0_$__cuda_sm20_div_rn_f64_full)
$__internal_0_$__cuda_sm20_div_rn_f64_full:
[C---:B------:R-:W-:Y:S01]  /*3730*/  FSETP.GEU.AND P0, PT, |R23|.reuse, 1.469367938527859385e-39, PT ;  /* 0x001000001700780b */ /* 0x040fe20003f0e200 */
[----:B------:R-:W-:Y:S01]  /*3740*/  IMAD.MOV.U32 R42, RZ, RZ, 0x1 ;  /* 0x00000001ff2a7424 */ /* 0x000fe200078e00ff */
[----:B------:R-:W-:Y:S01]  /*3750*/  LOP3.LUT R20, R23, 0x800fffff, RZ, 0xc0, !PT ;  /* 0x800fffff17147812 */ /* 0x000fe200078ec0ff */
[----:B------:R-:W-:Y:S01]  /*3760*/  BSSY.RECONVERGENT B2, `(.L_x_48) ;  /* 0x0000054000027945 */ /* 0x000fe20003800200 */
[C---:B------:R-:W-:Y:S02]  /*3770*/  FSETP.GEU.AND P2, PT, |R25|.reuse, 1.469367938527859385e-39, PT ;  /* 0x001000001900780b */ /* 0x040fe40003f4e200 */
[----:B------:R-:W-:Y:S01]  /*3780*/  LOP3.LUT R21, R20, 0x3ff00000, RZ, 0xfc, !PT ;  /* 0x3ff0000014157812 */ /* 0x000fe200078efcff */
[----:B------:R-:W-:Y:S01]  /*3790*/  IMAD.MOV.U32 R20, RZ, RZ, R22 ;  /* 0x000000ffff147224 */ /* 0x000fe200078e0016 */
[----:B------:R-:W-:Y:S02]  /*37a0*/  LOP3.LUT R16, R25, 0x7ff00000, RZ, 0xc0, !PT ;  /* 0x7ff0000019107812 */ /* 0x000fe400078ec0ff */
[----:B------:R-:W-:-:S03]  /*37b0*/  LOP3.LUT R19, R23, 0x7ff00000, RZ, 0xc0, !PT ;  /* 0x7ff0000017137812 */ /* 0x000fc600078ec0ff */
[----:B------:R-:W-:Y:S01]  /*37c0*/  @!P0 DMUL R20, R22, 8.98846567431157953865e+307 ;  /* 0x7fe0000016148828 */ /* 0x000fe20000000000 */
[----:B------:R-:W-:-:S03]  /*37d0*/  ISETP.GE.U32.AND P1, PT, R16, R19, PT ;  /* 0x000000131000720c */ /* 0x000fc60003f26070 */
[----:B------:R-:W-:Y:S01]  /*37e0*/  @!P2 LOP3.LUT R17, R23, 0x7ff00000, RZ, 0xc0, !PT ;  /* 0x7ff000001711a812 */ /* 0x000fe200078ec0ff */
[----:B------:R-:W-:Y:S01]  /*37f0*/  @!P2 IMAD.MOV.U32 R38, RZ, RZ, RZ ;  /* 0x000000ffff26a224 */ /* 0x000fe200078e00ff */
[----:B------:R-:W0:Y:S02]  /*3800*/  MUFU.RCP64H R43, R21 ;  /* 0x00000015002b7308 */ /* 0x000e240000001800 */
[----:B------:R-:W-:Y:S01]  /*3810*/  @!P2 ISETP.GE.U32.AND P3, PT, R16, R17, PT ;  /* 0x000000111000a20c */ /* 0x000fe20003f66070 */
[----:B------:R-:W-:Y:S01]  /*3820*/  IMAD.MOV.U32 R17, RZ, RZ, 0x1ca00000 ;  /* 0x1ca00000ff117424 */ /* 0x000fe200078e00ff */
[----:B------:R-:W-:-:S04]  /*3830*/  @!P0 LOP3.LUT R19, R21, 0x7ff00000, RZ, 0xc0, !PT ;  /* 0x7ff0000015138812 */ /* 0x000fc800078ec0ff */
[----:B------:R-:W-:Y:S01]  /*3840*/  @!P2 SEL R39, R17, 0x63400000, !P3 ;  /* 0x634000001127a807 */ /* 0x000fe20005800000 */
[----:B------:R-:W-:-:S03]  /*3850*/  VIADD R36, R19, 0xffffffff ;  /* 0xffffffff13247836 */ /* 0x000fc60000000000 */
[----:B------:R-:W-:-:S04]  /*3860*/  @!P2 LOP3.LUT R18, R39, 0x80000000, R25, 0xf8, !PT ;  /* 0x800000002712a812 */ /* 0x000fc800078ef819 */
[----:B------:R-:W-:Y:S01]  /*3870*/  @!P2 LOP3.LUT R39, R18, 0x100000, RZ, 0xfc, !PT ;  /* 0x001000001227a812 */ /* 0x000fe200078efcff */
[----:B0-----:R-:W-:Y:S01]  /*3880*/  DFMA R26, R42, -R20, 1 ;  /* 0x3ff000002a1a742b */ /* 0x001fe20000000814 */
[----:B------:R-:W-:-:S07]  /*3890*/  IMAD.MOV.U32 R18, RZ, RZ, R16 ;  /* 0x000000ffff127224 */ /* 0x000fce00078e0010 */
[----:B------:R-:W-:-:S08]  /*38a0*/  DFMA R26, R26, R26, R26 ;  /* 0x0000001a1a1a722b */ /* 0x000fd0000000001a */
[----:B------:R-:W-:Y:S01]  /*38b0*/  DFMA R42, R42, R26, R42 ;  /* 0x0000001a2a2a722b */ /* 0x000fe2000000002a */
[----:B------:R-:W-:Y:S01]  /*38c0*/  SEL R27, R17, 0x63400000, !P1 ;  /* 0x63400000111b7807 */ /* 0x000fe20004800000 */
[----:B------:R-:W-:-:S03]  /*38d0*/  IMAD.MOV.U32 R26, RZ, RZ, R24 ;  /* 0x000000ffff1a7224 */ /* 0x000fc600078e0018 */
[----:B------:R-:W-:-:S03]  /*38e0*/  LOP3.LUT R27, R27, 0x800fffff, R25, 0xf8, !PT ;  /* 0x800fffff1b1b7812 */ /* 0x000fc600078ef819 */
[----:B------:R-:W-:-:S03]  /*38f0*/  DFMA R44, R42, -R20, 1 ;  /* 0x3ff000002a2c742b */ /* 0x000fc60000000814 */
[----:B------:R-:W-:-:S05]  /*3900*/  @!P2 DFMA R26, R26, 2, -R38 ;  /* 0x400000001a1aa82b */ /* 0x000fca0000000826 */
[----:B------:R-:W-:-:S05]  /*3910*/  DFMA R44, R42, R44, R42 ;  /* 0x0000002c2a2c722b */ /* 0x000fca000000002a */
[----:B------:R-:W-:-:S03]  /*3920*/  @!P2 LOP3.LUT R18, R27, 0x7ff00000, RZ, 0xc0, !PT ;  /* 0x7ff000001b12a812 */ /* 0x000fc600078ec0ff */
[----:B------:R-:W-:Y:S02]  /*3930*/  DMUL R42, R44, R26 ;  /* 0x0000001a2c2a7228 */ /* 0x000fe40000000000 */
[----:B------:R-:W-:-:S05]  /*3940*/  VIADD R34, R18, 0xffffffff ;  /* 0xffffffff12227836 */ /* 0x000fca0000000000 */
[----:B------:R-:W-:Y:S01]  /*3950*/  ISETP.GT.U32.AND P0, PT, R34, 0x7feffffe, PT ;  /* 0x7feffffe2200780c */ /* 0x000fe20003f04070 */
[----:B------:R-:W-:-:S03]  /*3960*/  DFMA R38, R42, -R20, R26 ;  /* 0x800000142a26722b */ /* 0x000fc6000000001a */
[----:B------:R-:W-:-:S05]  /*3970*/  ISETP.GT.U32.OR P0, PT, R36, 0x7feffffe, P0 ;  /* 0x7feffffe2400780c */ /* 0x000fca0000704470 */
[----:B------:R-:W-:-:S08]  /*3980*/  DFMA R38, R44, R38, R42 ;  /* 0x000000262c26722b */ /* 0x000fd0000000002a */
[----:B------:R-:W-:Y:S05]  /*3990*/  @P0 BRA `(.L_x_49) ;  /* 0x00000000006c0947 */ /* 0x000fea0003800000 */
[----:B------:R-:W-:-:S04]  /*39a0*/  LOP3.LUT R19, R23, 0x7ff00000, RZ, 0xc0, !PT ;  /* 0x7ff0000017137812 */ /* 0x000fc800078ec0ff */
[CC--:B------:R-:W-:Y:S02]  /*39b0*/  VIADDMNMX R18, R16.reuse, -R19.reuse, 0xb9600000, !PT ;  /* 0xb960000010127446 */ /* 0x0c0fe40007800913 */
[----:B------:R-:W-:Y:S02]  /*39c0*/  ISETP.GE.U32.AND P0, PT, R16, R19, PT ;  /* 0x000000131000720c */ /* 0x000fe40003f06070 */
[----:B------:R-:W-:Y:S02]  /*39d0*/  VIMNMX R18, PT, PT, R18, 0x46a00000, PT ;  /* 0x46a0000012127848 */ /* 0x000fe40003fe0100 */
[----:B------:R-:W-:-:S05]  /*39e0*/  SEL R17, R17, 0x63400000, !P0 ;  /* 0x6340000011117807 */ /* 0x000fca0004000000 */
[----:B------:R-:W-:Y:S02]  /*39f0*/  IMAD.IADD R17, R18, 0x1, -R17 ;  /* 0x0000000112117824 */ /* 0x000fe400078e0a11 */
[----:B------:R-:W-:Y:S02]  /*3a00*/  IMAD.MOV.U32 R18, RZ, RZ, RZ ;  /* 0x000000ffff127224 */ /* 0x000fe400078e00ff */
[----:B------:R-:W-:-:S06]  /*3a10*/  VIADD R19, R17, 0x7fe00000 ;  /* 0x7fe0000011137836 */ /* 0x000fcc0000000000 */
[----:B------:R-:W-:-:S10]  /*3a20*/  DMUL R42, R38, R18 ;  /* 0x00000012262a7228 */ /* 0x000fd40000000000 */
[----:B------:R-:W-:-:S13]  /*3a30*/  FSETP.GTU.AND P0, PT, |R43|, 1.469367938527859385e-39, PT ;  /* 0x001000002b00780b */ /* 0x000fda0003f0c200 */
[----:B------:R-:W-:Y:S05]  /*3a40*/  @P0 BRA `(.L_x_50) ;  /* 0x0000000000940947 */ /* 0x000fea0003800000 */
[----:B------:R-:W-:-:S06]  /*3a50*/  DFMA R20, R38, -R20, R26 ;  /* 0x800000142614722b */ /* 0x000fcc000000001a */
[----:B------:R-:W-:-:S04]  /*3a60*/  IMAD.MOV.U32 R20, RZ, RZ, RZ ;  /* 0x000000ffff147224 */ /* 0x000fc800078e00ff */
[C---:B------:R-:W-:Y:S02]  /*3a70*/  FSETP.NEU.AND P0, PT, R21.reuse, RZ, PT ;  /* 0x000000ff1500720b */ /* 0x040fe40003f0d000 */
[----:B------:R-:W-:-:S04]  /*3a80*/  LOP3.LUT R22, R21, 0x80000000, R23, 0x48, !PT ;  /* 0x8000000015167812 */ /* 0x000fc800078e4817 */
[----:B------:R-:W-:-:S07]  /*3a90*/  LOP3.LUT R21, R22, R19, RZ, 0xfc, !PT ;  /* 0x0000001316157212 */ /* 0x000fce00078efcff */
[----:B------:R-:W-:Y:S05]  /*3aa0*/  @!P0 BRA `(.L_x_50) ;  /* 0x00000000007c8947 */ /* 0x000fea0003800000 */
[----:B------:R-:W-:Y:S01]  /*3ab0*/  IMAD.MOV R19, RZ, RZ, -R17 ;  /* 0x000000ffff137224 */ /* 0x000fe200078e0a11 */
[----:B------:R-:W-:Y:S01]  /*3ac0*/  IADD3 R17, PT, PT, -R17, -0x43300000, RZ ;  /* 0xbcd0000011117810 */ /* 0x000fe20007ffe1ff */
[----:B------:R-:W-:-:S06]  /*3ad0*/  IMAD.MOV.U32 R18, RZ, RZ, RZ ;  /* 0x000000ffff127224 */ /* 0x000fcc00078e00ff */
[----:B------:R-:W-:Y:S02]  /*3ae0*/  DFMA R18, R42, -R18, R38 ;  /* 0x800000122a12722b */ /* 0x000fe40000000026 */
[----:B------:R-:W-:-:S08]  /*3af0*/  DMUL.RP R38, R38, R20 ;  /* 0x0000001426267228 */ /* 0x000fd00000008000 */
[----:B------:R-:W-:Y:S02]  /*3b00*/  FSETP.NEU.AND P0, PT, |R19|, R17, PT ;  /* 0x000000111300720b */ /* 0x000fe40003f0d200 */
[----:B------:R-:W-:Y:S02]  /*3b10*/  LOP3.LUT R17, R39, R22, RZ, 0x3c, !PT ;  /* 0x0000001627117212 */ /* 0x000fe400078e3cff */
[----:B------:R-:W-:Y:S02]  /*3b20*/  FSEL R42, R38, R42, !P0 ;  /* 0x0000002a262a7208 */ /* 0x000fe40004000000 */
[----:B------:R-:W-:Y:S01]  /*3b30*/  FSEL R43, R17, R43, !P0 ;  /* 0x0000002b112b7208 */ /* 0x000fe20004000000 */
[----:B------:R-:W-:Y:S06]  /*3b40*/  BRA `(.L_x_50) ;  /* 0x0000000000547947 */ /* 0x000fec0003800000 */
.L_x_49:
[----:B------:R-:W-:-:S14]  /*3b50*/  DSETP.NAN.AND P0, PT, R24, R24, PT ;  /* 0x000000181800722a */ /* 0x000fdc0003f08000 */
[----:B------:R-:W-:Y:S05]  /*3b60*/  @P0 BRA `(.L_x_51) ;  /* 0x0000000000440947 */ /* 0x000fea0003800000 */
[----:B------:R-:W-:-:S14]  /*3b70*/  DSETP.NAN.AND P0, PT, R22, R22, PT ;  /* 0x000000161600722a */ /* 0x000fdc0003f08000 */
[----:B------:R-:W-:Y:S05]  /*3b80*/  @P0 BRA `(.L_x_52) ;  /* 0x0000000000300947 */ /* 0x000fea0003800000 */
[----:B------:R-:W-:Y:S01]  /*3b90*/  ISETP.NE.AND P0, PT, R18, R19, PT ;  /* 0x000000131200720c */ /* 0x000fe20003f05270 */
[----:B------:R-:W-:Y:S02]  /*3ba0*/  IMAD.MOV.U32 R42, RZ, RZ, 0x0 ;  /* 0x00000000ff2a7424 */ /* 0x000fe400078e00ff */
[----:B------:R-:W-:-:S10]  /*3bb0*/  IMAD.MOV.U32 R43, RZ, RZ, -0x80000 ;  /* 0xfff80000ff2b7424 */ /* 0x000fd400078e00ff */
[----:B------:R-:W-:Y:S05]  /*3bc0*/  @!P0 BRA `(.L_x_50) ;  /* 0x0000000000348947 */ /* 0x000fea0003800000 */
[----:B------:R-:W-:Y:S02]  /*3bd0*/  ISETP.NE.AND P0, PT, R18, 0x7ff00000, PT ;  /* 0x7ff000001200780c */ /* 0x000fe40003f05270 */
[----:B------:R-:W-:Y:S02]  /*3be0*/  LOP3.LUT R43, R25, 0x80000000, R23, 0x48, !PT ;  /* 0x80000000192b7812 */ /* 0x000fe400078e4817 */
[----:B------:R-:W-:-:S13]  /*3bf0*/  ISETP.EQ.OR P0, PT, R19, RZ, !P0 ;  /* 0x000000ff1300720c */ /* 0x000fda0004702670 */
[----:B------:R-:W-:Y:S01]  /*3c00*/  @P0 LOP3.LUT R16, R43, 0x7ff00000, RZ, 0xfc, !PT ;  /* 0x7ff000002b100812 */ /* 0x000fe200078efcff */
[----:B------:R-:W-:Y:S02]  /*3c10*/  @!P0 IMAD.MOV.U32 R42, RZ, RZ, RZ ;  /* 0x000000ffff2a8224 */ /* 0x000fe400078e00ff */
[----:B------:R-:W-:Y:S02]  /*3c20*/  @P0 IMAD.MOV.U32 R42, RZ, RZ, RZ ;  /* 0x000000ffff2a0224 */ /* 0x000fe400078e00ff */
[----:B------:R-:W-:Y:S01]  /*3c30*/  @P0 IMAD.MOV.U32 R43, RZ, RZ, R16 ;  /* 0x000000ffff2b0224 */ /* 0x000fe200078e0010 */
[----:B------:R-:W-:Y:S06]  /*3c40*/  BRA `(.L_x_50) ;  /* 0x0000000000147947 */ /* 0x000fec0003800000 */
.L_x_52:
[----:B------:R-:W-:Y:S01]  /*3c50*/  LOP3.LUT R43, R23, 0x80000, RZ, 0xfc, !PT ;  /* 0x00080000172b7812 */ /* 0x000fe200078efcff */
[----:B------:R-:W-:Y:S01]  /*3c60*/  IMAD.MOV.U32 R42, RZ, RZ, R22 ;  /* 0x000000ffff2a7224 */ /* 0x000fe200078e0016 */
[----:B------:R-:W-:Y:S06]  /*3c70*/  BRA `(.L_x_50) ;  /* 0x0000000000087947 */ /* 0x000fec0003800000 */
.L_x_51:
[----:B------:R-:W-:Y:S01]  /*3c80*/  LOP3.LUT R43, R25, 0x80000, RZ, 0xfc, !PT ;  /* 0x00080000192b7812 */ /* 0x000fe200078efcff */
[----:B------:R-:W-:-:S07]  /*3c90*/  IMAD.MOV.U32 R42, RZ, RZ, R24 ;  /* 0x000000ffff2a7224 */ /* 0x000fce00078e0018 */
.L_x_50:
[----:B------:R-:W-:Y:S05]  /*3ca0*/  BSYNC.RECONVERGENT B2 ;  /* 0x0000000000027941 */ /* 0x000fea0003800200 */
.L_x_48:
[----:B------:R-:W-:Y:S02]  /*3cb0*/  IMAD.MOV.U32 R16, RZ, RZ, R0 ;  /* 0x000000ffff107224 */ /* 0x000fe400078e0000 */
[----:B------:R-:W-:Y:S02]  /*3cc0*/  IMAD.MOV.U32 R17, RZ, RZ, 0x0 ;  /* 0x00000000ff117424 */ /* 0x000fe400078e00ff */
[----:B------:R-:W-:Y:S02]  /*3cd0*/  IMAD.MOV.U32 R38, RZ, RZ, R42 ;  /* 0x000000ffff267224 */ /* 0x000fe400078e002a */
[----:B------:R-:W-:Y:S01]  /*3ce0*/  IMAD.MOV.U32 R39, RZ, RZ, R43 ;  /* 0x000000ffff277224 */ /* 0x000fe200078e002b */
[----:B------:R-:W-:Y:S06]  /*3cf0*/  RET.REL.NODEC R16 `(eigenValsBatchKernel) ;  /* 0xffffffc010c07950 */ /* 0x000fec0003c3ffff */
        .weak           $__internal_1_$__cuda_sm20_dsqrt_rn_f64_mediumpath_v1
        .type           $__internal_1_$__cuda_sm20_dsqrt_rn_f64_mediumpath_v1,@function
        .size           $__internal_1_$__cuda_sm20_dsqrt_rn_f64_mediumpath_v1,($eigenValsBatchKernel$__internal_trig_reduction_slowpathd - $__internal_1_$__cuda_sm20_dsqrt_rn_f64_mediumpath_v1)
$__internal_1_$__cuda_sm20_dsqrt_rn_f64_mediumpath_v1:
[----:B------:R-:W-:Y:S01]  /*3d00*/  ISETP.GE.U32.AND P0, PT, R4, -0x3400000, PT ;  /* 0xfcc000000400780c */ /* 0x000fe20003f06070 */
[----:B------:R-:W-:Y:S01]  /*3d10*/  BSSY.RECONVERGENT B2, `(.L_x_53) ;  /* 0x0000028000027945 */ /* 0x000fe20003800200 */
[----:B------:R-:W-:Y:S02]  /*3d20*/  IMAD.MOV.U32 R14, RZ, RZ, R18 ;  /* 0x000000ffff0e7224 */ /* 0x000fe400078e0012 */
[----:B------:R-:W-:Y:S02]  /*3d30*/  IMAD.MOV.U32 R4, RZ, RZ, R16 ;  /* 0x000000ffff047224 */ /* 0x000fe400078e0010 */
[----:B------:R-:W-:Y:S02]  /*3d40*/  IMAD.MOV.U32 R5, RZ, RZ, R17 ;  /* 0x000000ffff057224 */ /* 0x000fe400078e0011 */
[----:B------:R-:W-:Y:S02]  /*3d50*/  IMAD.MOV.U32 R8, RZ, RZ, R22 ;  /* 0x000000ffff087224 */ /* 0x000fe400078e0016 */
[----:B------:R-:W-:-:S03]  /*3d60*/  IMAD.MOV.U32 R9, RZ, RZ, R23 ;  /* 0x000000ffff097224 */ /* 0x000fc600078e0017 */
[----:B------:R-:W-:Y:S05]  /*3d70*/  @!P0 BRA `(.L_x_54) ;  /* 0x0000000000208947 */ /* 0x000fea0003800000 */
[----:B------:R-:W-:-:S10]  /*3d80*/  DFMA.RM R8, R8, R14, R20 ;  /* 0x0000000e0808722b */ /* 0x000fd40000004014 */
[----:B------:R-:W-:-:S04]  /*3d90*/  IADD3 R14, P0, PT, R8, 0x1, RZ ;  /* 0x00000001080e7810 */ /* 0x000fc80007f1e0ff */
[----:B------:R-:W-:-:S06]  /*3da0*/  IADD3.X R15, PT, PT, RZ, R9, RZ, P0, !PT ;  /* 0x00000009ff0f7210 */ /* 0x000fcc00007fe4ff */
[----:B------:R-:W-:-:S08]  /*3db0*/  DFMA.RP R4, -R8, R14, R4 ;  /* 0x0000000e0804722b */ /* 0x000fd00000008104 */
[----:B------:R-:W-:-:S06]  /*3dc0*/  DSETP.GT.AND P0, PT, R4, RZ, PT ;  /* 0x000000ff0400722a */ /* 0x000fcc0003f04000 */
[----:B------:R-:W-:Y:S02]  /*3dd0*/  FSEL R8, R14, R8, P0 ;  /* 0x000000080e087208 */ /* 0x000fe40000000000 */
[----:B------:R-:W-:Y:S01]  /*3de0*/  FSEL R9, R15, R9, P0 ;  /* 0x000000090f097208 */ /* 0x000fe20000000000 */
[----:B------:R-:W-:Y:S06]  /*3df0*/  BRA `(.L_x_55) ;  /* 0x0000000000647947 */ /* 0x000fec0003800000 */
.L_x_54:
[----:B------:R-:W-:-:S14]  /*3e00*/  DSETP.NE.AND P0, PT, R4, RZ, PT ;  /* 0x000000ff0400722a */ /* 0x000fdc0003f05000 */
[----:B------:R-:W-:Y:S05]  /*3e10*/  @!P0 BRA `(.L_x_56) ;  /* 0x0000000000588947 */ /* 0x000fea0003800000 */
[----:B------:R-:W-:-:S13]  /*3e20*/  ISETP.GE.AND P0, PT, R5, RZ, PT ;  /* 0x000000ff0500720c */ /* 0x000fda0003f06270 */
[----:B------:R-:W-:Y:S02]  /*3e30*/  @!P0 IMAD.MOV.U32 R8, RZ, RZ, 0x0 ;  /* 0x00000000ff088424 */ /* 0x000fe400078e00ff */
[----:B------:R-:W-:Y:S01]  /*3e40*/  @!P0 IMAD.MOV.U32 R9, RZ, RZ, -0x80000 ;  /* 0xfff80000ff098424 */ /* 0x000fe200078e00ff */
[----:B------:R-:W-:Y:S06]  /*3e50*/  @!P0 BRA `(.L_x_55) ;  /* 0x00000000004c8947 */ /* 0x000fec0003800000 */
[----:B------:R-:W-:-:S13]  /*3e60*/  ISETP.GT.AND P0, PT, R5, 0x7fefffff, PT ;  /* 0x7fefffff0500780c */ /* 0x000fda0003f04270 */
[----:B------:R-:W-:Y:S05]  /*3e70*/  @P0 BRA `(.L_x_56) ;  /* 0x0000000000400947 */ /* 0x000fea0003800000 */
[----:B------:R-:W-:Y:S01]  /*3e80*/  DMUL R4, R4, 8.11296384146066816958e+31 ;  /* 0x4690000004047828 */ /* 0x000fe20000000000 */
[----:B------:R-:W-:Y:S02]  /*3e90*/  IMAD.MOV.U32 R8, RZ, RZ, RZ ;  /* 0x000000ffff087224 */ /* 0x000fe400078e00ff */
[----:B------:R-:W-:Y:S02]  /*3ea0*/  IMAD.MOV.U32 R16, RZ, RZ, 0x0 ;  /* 0x00000000ff107424 */ /* 0x000fe400078e00ff */
[----:B------:R-:W-:Y:S01]  /*3eb0*/  IMAD.MOV.U32 R17, RZ, RZ, 0x3fd80000 ;  /* 0x3fd80000ff117424 */ /* 0x000fe200078e00ff */
[----:B------:R-:W0:Y:S02]  /*3ec0*/  MUFU.RSQ64H R9, R5 ;  /* 0x0000000500097308 */ /* 0x000e240000001c00 */
[----:B0-----:R-:W-:-:S08]  /*3ed0*/  DMUL R14, R8, R8 ;  /* 0x00000008080e7228 */ /* 0x001fd00000000000 */
[----:B------:R-:W-:-:S08]  /*3ee0*/  DFMA R14, R4, -R14, 1 ;  /* 0x3ff00000040e742b */ /* 0x000fd0000000080e */
[----:B------:R-:W-:Y:S02]  /*3ef0*/  DFMA R16, R14, R16, 0.5 ;  /* 0x3fe000000e10742b */ /* 0x000fe40000000010 */
[----:B------:R-:W-:-:S08]  /*3f00*/  DMUL R14, R8, R14 ;  /* 0x0000000e080e7228 */ /* 0x000fd00000000000 */
[----:B------:R-:W-:-:S08]  /*3f10*/  DFMA R14, R16, R14, R8 ;  /* 0x0000000e100e722b */ /* 0x000fd00000000008 */
[----:B------:R-:W-:Y:S02]  /*3f20*/  DMUL R8, R4, R14 ;  /* 0x0000000e04087228 */ /* 0x000fe40000000000 */
[----:B------:R-:W-:-:S06]  /*3f30*/  VIADD R15, R15, 0xfff00000 ;  /* 0xfff000000f0f7836 */ /* 0x000fcc0000000000 */
[----:B------:R-:W-:-:S08]  /*3f40*/  DFMA R16, R8, -R8, R4 ;  /* 0x800000080810722b */ /* 0x000fd00000000004 */
[----:B------:R-:W-:-:S10]  /*3f50*/  DFMA R8, R14, R16, R8 ;  /* 0x000000100e08722b */ /* 0x000fd40000000008 */
[----:B------:R-:W-:Y:S01]  /*3f60*/  VIADD R9, R9, 0xfcb00000 ;  /* 0xfcb0000009097836 */ /* 0x000fe20000000000 */
[----:B------:R-:W-:Y:S06]  /*3f70*/  BRA `(.L_x_55) ;  /* 0x0000000000047947 */ /* 0x000fec0003800000 */
.L_x_56:
[----:B------:R-:W-:-:S11]  /*3f80*/  DADD R8, R4, R4 ;  /* 0x0000000004087229 */ /* 0x000fd60000000004 */
.L_x_55:
[----:B------:R-:W-:Y:S05]  /*3f90*/  BSYNC.RECONVERGENT B2 ;  /* 0x0000000000027941 */ /* 0x000fea0003800200 */
.L_x_53:
[----:B------:R-:W-:Y:S02]  /*3fa0*/  IMAD.MOV.U32 R4, RZ, RZ, R0 ;  /* 0x000000ffff047224 */ /* 0x000fe400078e0000 */
[----:B------:R-:W-:-:S04]  /*3fb0*/  IMAD.MOV.U32 R5, RZ, RZ, 0x0 ;  /* 0x00000000ff057424 */ /* 0x000fc800078e00ff */
[----:B------:R-:W-:Y:S05]  /*3fc0*/  RET.REL.NODEC R4 `(eigenValsBatchKernel) ;  /* 0xffffffc0040c7950 */ /* 0x000fea0003c3ffff */
        .type           $eigenValsBatchKernel$__internal_trig_reduction_slowpathd,@function
        .size           $eigenValsBatchKernel$__internal_trig_reduction_slowpathd,(.L_x_67 - $eigenValsBatchKernel$__internal_trig_reduction_slowpathd)
$eigenValsBatchKernel$__internal_trig_reduction_slowpathd:
[--C-:B------:R-:W-:Y:S01]  /*3fd0*/  SHF.R.U32.HI R22, RZ, 0x14, R39.reuse ;  /* 0x00000014ff167819 */ /* 0x100fe20000011627 */
[----:B------:R-:W-:Y:S02]  /*3fe0*/  IMAD.MOV.U32 R18, RZ, RZ, R38 ;  /* 0x000000ffff127224 */ /* 0x000fe400078e0026 */
[----:B------:R-:W-:Y:S01]  /*3ff0*/  IMAD.MOV.U32 R19, RZ, RZ, R39 ;  /* 0x000000ffff137224 */ /* 0x000fe200078e0027 */
[----:B------:R-:W-:Y:S01]  /*4000*/  LOP3.LUT R0, R22, 0x7ff, RZ, 0xc0, !PT ;  /* 0x000007ff16007812 */ /* 0x000fe200078ec0ff */
[----:B------:R-:W-:-:S03]  /*4010*/  IMAD.MOV.U32 R16, RZ, RZ, RZ ;  /* 0x000000ffff107224 */ /* 0x000fc600078e00ff */
[----:B------:R-:W-:-:S13]  /*4020*/  ISETP.NE.AND P0, PT, R0, 0x7ff, PT ;  /* 0x000007ff0000780c */ /* 0x000fda0003f05270 */
[----:B------:R-:W-:Y:S05]  /*4030*/  @!P0 BRA `(.L_x_57) ;  /* 0x0000000800448947 */ /* 0x000fea0003800000 */
[----:B------:R-:W-:Y:S01]  /*4040*/  VIADD R0, R0, 0xfffffc00 ;  /* 0xfffffc0000007836 */ /* 0x000fe20000000000 */
[----:B------:R-:W-:Y:S01]  /*4050*/  BSSY.RECONVERGENT B3, `(.L_x_58) ;  /* 0x000002e000037945 */ /* 0x000fe20003800200 */
[----:B------:R-:W-:-:S03]  /*4060*/  CS2R R20, SRZ ;  /* 0x0000000000147805 */ /* 0x000fc6000001ff00 */
[----:B------:R-:W-:Y:S02]  /*4070*/  SHF.R.U32.HI R27, RZ, 0x6, R0 ;  /* 0x00000006ff1b7819 */ /* 0x000fe40000011600 */
[----:B------:R-:W-:Y:S02]  /*4080*/  ISETP.GE.U32.AND P0, PT, R0, 0x80, PT ;  /* 0x000000800000780c */ /* 0x000fe40003f06070 */
[C---:B------:R-:W-:Y:S02]  /*4090*/  IADD3 R0, PT, PT, -R27.reuse, 0x13, RZ ;  /* 0x000000131b007810 */ /* 0x040fe40007ffe1ff */
[----:B------:R-:W-:Y:S02]  /*40a0*/  IADD3 R23, PT, PT, -R27, 0xf, RZ ;  /* 0x0000000f1b177810 */ /* 0x000fe40007ffe1ff */
[----:B------:R-:W-:-:S04]  /*40b0*/  SEL R0, R0, 0x12, P0 ;  /* 0x0000001200007807 */ /* 0x000fc80000000000 */
[----:B------:R-:W-:-:S13]  /*40c0*/  ISETP.GE.AND P0, PT, R23, R0, PT ;  /* 0x000000001700720c */ /* 0x000fda0003f06270 */
[----:B------:R-:W-:Y:S05]  /*40d0*/  @P0 BRA `(.L_x_59) ;  /* 0x0000000000940947 */ /* 0x000fea0003800000 */
[----:B------:R-:W0:Y:S01]  /*40e0*/  LDC.64 R16, c[0x0][0x358] ;  /* 0x0000d600ff107b82 */ /* 0x000e220000000a00 */
[C---:B------:R-:W-:Y:S01]  /*40f0*/  SHF.L.U64.HI R43, R18.reuse, 0xb, R19 ;  /* 0x0000000b122b7819 */ /* 0x040fe20000010213 */
[----:B------:R-:W-:Y:S01]  /*4100*/  BSSY.RECONVERGENT B4, `(.L_x_60) ;  /* 0x0000021000047945 */ /* 0x000fe20003800200 */
[----:B------:R-:W-:Y:S01]  /*4110*/  IMAD.SHL.U32 R25, R18, 0x800, RZ ;  /* 0x0000080012197824 */ /* 0x000fe200078e00ff */
[----:B------:R-:W-:Y:S01]  /*4120*/  IADD3 R26, PT, PT, RZ, -R27, -R0 ;  /* 0x8000001bff1a7210 */ /* 0x000fe20007ffe800 */
[----:B------:R-:W-:Y:S01]  /*4130*/  IMAD.MOV.U32 R34, RZ, RZ, RZ ;  /* 0x000000ffff227224 */ /* 0x000fe200078e00ff */
[----:B------:R-:W-:Y:S02]  /*4140*/  CS2R R20, SRZ ;  /* 0x0000000000147805 */ /* 0x000fe4000001ff00 */
[----:B------:R-:W-:-:S07]  /*4150*/  LOP3.LUT R43, R43, 0x80000000, RZ, 0xfc, !PT ;  /* 0x800000002b2b7812 */ /* 0x000fce00078efcff */
.L_x_61:
[----:B------:R-:W1:Y:S01]  /*4160*/  LDC.64 R18, c[0x4][RZ] ;  /* 0x01000000ff127b82 */ /* 0x000e620000000a00 */
[----:B0-----:R-:W-:Y:S02]  /*4170*/  R2UR UR6, R16 ;  /* 0x00000000100672ca */ /* 0x001fe400000e0000 */
[----:B------:R-:W-:Y:S01]  /*4180*/  R2UR UR7, R17 ;  /* 0x00000000110772ca */ /* 0x000fe200000e0000 */
[----:B-1----:R-:W-:-:S12]  /*4190*/  IMAD.WIDE R18, R23, 0x8, R18 ;  /* 0x0000000817127825 */ /* 0x002fd800078e0212 */
[----:B------:R-:W2:Y:S01]  /*41a0*/  LDG.E.64.CONSTANT R18, desc[UR6][R18.64] ;  /* 0x0000000612127981 */ /* 0x000ea2000c1e9b00 */
[----:B------:R-:W-:Y:S02]  /*41b0*/  VIADD R26, R26, 0x1 ;  /* 0x000000011a1a7836 */ /* 0x000fe40000000000 */
[----:B------:R-:W-:Y:S02]  /*41c0*/  VIADD R23, R23, 0x1 ;  /* 0x0000000117177836 */ /* 0x000fe40000000000 */
[----:B--2---:R-:W-:-:S04]  /*41d0*/  IMAD.WIDE.U32 R20, P2, R18, R25, R20 ;  /* 0x0000001912147225 */ /* 0x004fc80007840014 */
[----:B------:R-:W-:Y:S02]  /*41e0*/  IMAD R45, R18, R43, RZ ;  /* 0x0000002b122d7224 */ /* 0x000fe400078e02ff */
[CC--:B------:R-:W-:Y:S02]  /*41f0*/  IMAD R36, R19.reuse, R25.reuse, RZ ;  /* 0x0000001913247224 */ /* 0x0c0fe400078e02ff */
[----:B------:R-:W-:Y:S01]  /*4200*/  IMAD.HI.U32 R38, R19, R25, RZ ;  /* 0x0000001913267227 */ /* 0x000fe200078e00ff */
[----:B------:R-:W-:-:S03]  /*4210*/  IADD3 R21, P0, PT, R45, R21, RZ ;  /* 0x000000152d157210 */ /* 0x000fc60007f1e0ff */
[----:B------:R-:W-:Y:S01]  /*4220*/  IMAD R45, R34, 0x8, R1 ;  /* 0x00000008222d7824 */ /* 0x000fe200078e0201 */
[----:B------:R-:W-:Y:S01]  /*4230*/  IADD3 R21, P1, PT, R36, R21, RZ ;  /* 0x0000001524157210 */ /* 0x000fe20007f3e0ff */
[----:B------:R-:W-:-:S04]  /*4240*/  IMAD.HI.U32 R36, R18, R43, RZ ;  /* 0x0000002b12247227 */ /* 0x000fc800078e00ff */
[----:B------:R-:W-:Y:S01]  /*4250*/  IMAD.X R18, RZ, RZ, R36, P2 ;  /* 0x000000ffff127224 */ /* 0x000fe200010e0624 */
[----:B------:R0:W-:Y:S01]  /*4260*/  STL.64 [R45], R20 ;  /* 0x000000142d007387 */ /* 0x0001e20000100a00 */
[----:B------:R-:W-:-:S03]  /*4270*/  IMAD.HI.U32 R36, R19, R43, RZ ;  /* 0x0000002b13247227 */ /* 0x000fc600078e00ff */
[----:B------:R-:W-:Y:S01]  /*4280*/  IADD3.X R18, P0, PT, R38, R18, RZ, P0, !PT ;  /* 0x0000001226127210 */ /* 0x000fe2000071e4ff */
[----:B------:R-:W-:Y:S02]  /*4290*/  IMAD R19, R19, R43, RZ ;  /* 0x0000002b13137224 */ /* 0x000fe400078e02ff */
[----:B------:R-:W-:-:S03]  /*42a0*/  VIADD R34, R34, 0x1 ;  /* 0x0000000122227836 */ /* 0x000fc60000000000 */
[----:B------:R-:W-:Y:S01]  /*42b0*/  IADD3.X R19, P1, PT, R19, R18, RZ, P1, !PT ;  /* 0x0000001213137210 */ /* 0x000fe20000f3e4ff */
[----:B------:R-:W-:Y:S01]  /*42c0*/  IMAD.X R18, RZ, RZ, R36, P0 ;  /* 0x000000ffff127224 */ /* 0x000fe200000e0624 */
[----:B------:R-:W-:-:S03]  /*42d0*/  ISETP.NE.AND P0, PT, R26, -0xf, PT ;  /* 0xfffffff11a00780c */ /* 0x000fc60003f05270 */
[----:B0-----:R-:W-:Y:S02]  /*42e0*/  IMAD.X R21, RZ, RZ, R18, P1 ;  /* 0x000000ffff157224 */ /* 0x001fe400008e0612 */
[----:B------:R-:W-:-:S08]  /*42f0*/  IMAD.MOV.U32 R20, RZ, RZ, R19 ;  /* 0x000000ffff147224 */ /* 0x000fd000078e0013 */
[----:B------:R-:W-:Y:S05]  /*4300*/  @P0 BRA `(.L_x_61) ;  /* 0xfffffffc00940947 */ /* 0x000fea000383ffff */
[----:B------:R-:W-:Y:S05]  /*4310*/  BSYNC.RECONVERGENT B4 ;  /* 0x0000000000047941 */ /* 0x000fea0003800200 */
.L_x_60:
[----:B------:R-:W-:-:S07]  /*4320*/  IMAD.MOV.U32 R23, RZ, RZ, R0 ;  /* 0x000000ffff177224 */ /* 0x000fce00078e0000 */
.L_x_59:
[----:B------:R-:W-:Y:S05]  /*4330*/  BSYNC.RECONVERGENT B3 ;  /* 0x0000000000037941 */ /* 0x000fea0003800200 */
.L_x_58:
[----:B------:R-:W-:Y:S01]  /*4340*/  LOP3.LUT P0, R26, R22, 0x3f, RZ, 0xc0, !PT ;  /* 0x0000003f161a7812 */ /* 0x000fe2000780c0ff */
[----:B------:R-:W-:-:S04]  /*4350*/  IMAD.IADD R0, R27, 0x1, R23 ;  /* 0x000000011b007824 */ /* 0x000fc800078e0217 */
[----:B------:R-:W-:-:S05]  /*4360*/  IMAD.U32 R34, R0, 0x8, R1 ;  /* 0x0000000800227824 */ /* 0x000fca00078e0001 */
[----:B------:R0:W-:Y:S04]  /*4370*/  STL.64 [R34+-0x78], R20 ;  /* 0xffff881422007387 */ /* 0x0001e80000100a00 */
[----:B------:R-:W2:Y:S04]  /*4380*/  @P0 LDL.64 R42, [R1+0x8] ;  /* 0x00000800012a0983 */ /* 0x000ea80000100a00 */
[----:B------:R-:W3:Y:S04]  /*4390*/  LDL.64 R18, [R1+0x10] ;  /* 0x0000100001127983 */ /* 0x000ee80000100a00 */
[----:B------:R-:W4:Y:S01]  /*43a0*/  LDL.64 R16, [R1+0x18] ;  /* 0x0000180001107983 */ /* 0x000f220000100a00 */
[----:B------:R-:W-:Y:S01]  /*43b0*/  @P0 LOP3.LUT R0, R26, 0x3f, RZ, 0x3c, !PT ;  /* 0x0000003f1a000812 */ /* 0x000fe200078e3cff */
[----:B------:R-:W-:Y:S01]  /*43c0*/  BSSY.RECONVERGENT B3, `(.L_x_62) ;  /* 0x0000034000037945 */ /* 0x000fe20003800200 */
[----:B--2---:R-:W-:-:S02]  /*43d0*/  @P0 SHF.R.U64 R23, R42, 0x1, R43 ;  /* 0x000000012a170819 */ /* 0x004fc4000000122b */
[----:B------:R-:W-:Y:S02]  /*43e0*/  @P0 SHF.R.U32.HI R25, RZ, 0x1, R43 ;  /* 0x00000001ff190819 */ /* 0x000fe4000001162b */
[C---:B---3--:R-:W-:Y:S02]  /*43f0*/  @P0 SHF.L.U32 R27, R18.reuse, R26, RZ ;  /* 0x0000001a121b0219 */ /* 0x048fe400000006ff */
[----:B0-----:R-:W-:Y:S02]  /*4400*/  @P0 SHF.R.U64 R20, R23, R0, R25 ;  /* 0x0000000017140219 */ /* 0x001fe40000001219 */
[--C-:B------:R-:W-:Y:S02]  /*4410*/  @P0 SHF.R.U32.HI R45, RZ, 0x1, R19.reuse ;  /* 0x00000001ff2d0819 */ /* 0x100fe40000011613 */
[C-C-:B------:R-:W-:Y:S02]  /*4420*/  @P0 SHF.R.U64 R43, R18.reuse, 0x1, R19.reuse ;  /* 0x00000001122b0819 */ /* 0x140fe40000001213 */
[----:B------:R-:W-:-:S02]  /*4430*/  @P0 SHF.L.U64.HI R22, R18, R26, R19 ;  /* 0x0000001a12160219 */ /* 0x000fc40000010213 */
[----:B------:R-:W-:Y:S02]  /*4440*/  @P0 SHF.R.U32.HI R21, RZ, R0, R25 ;  /* 0x00000000ff150219 */ /* 0x000fe40000011619 */
[----:B------:R-:W-:Y:S02]  /*4450*/  @P0 LOP3.LUT R18, R27, R20, RZ, 0xfc, !PT ;  /* 0x000000141b120212 */ /* 0x000fe400078efcff */
[----:B----4-:R-:W-:Y:S02]  /*4460*/  @P0 SHF.L.U32 R23, R16, R26, RZ ;  /* 0x0000001a10170219 */ /* 0x010fe400000006ff */
[----:B------:R-:W-:Y:S01]  /*4470*/  @P0 SHF.R.U64 R34, R43, R0, R45 ;  /* 0x000000002b220219 */ /* 0x000fe2000000122d */
[----:B------:R-:W-:Y:S01]  /*4480*/  IMAD.SHL.U32 R20, R18, 0x4, RZ ;  /* 0x0000000412147824 */ /* 0x000fe200078e00ff */
[----:B------:R-:W-:Y:S02]  /*4490*/  @P0 LOP3.LUT R19, R22, R21, RZ, 0xfc, !PT ;  /* 0x0000001516130212 */ /* 0x000fe400078efcff */
[----:B------:R-:W-:-:S02]  /*44a0*/  @P0 SHF.L.U64.HI R25, R16, R26, R17 ;  /* 0x0000001a10190219 */ /* 0x000fc40000010211 */
[----:B------:R-:W-:Y:S02]  /*44b0*/  @P0 SHF.R.U32.HI R0, RZ, R0, R45 ;  /* 0x00000000ff000219 */ /* 0x000fe4000001162d */
[----:B------:R-:W-:Y:S02]  /*44c0*/  @P0 LOP3.LUT R16, R23, R34, RZ, 0xfc, !PT ;  /* 0x0000002217100212 */ /* 0x000fe400078efcff */
[----:B------:R-:W-:Y:S02]  /*44d0*/  SHF.L.U64.HI R21, R18, 0x2, R19 ;  /* 0x0000000212157819 */ /* 0x000fe40000010213 */
[----:B------:R-:W-:Y:S02]  /*44e0*/  @P0 LOP3.LUT R17, R25, R0, RZ, 0xfc, !PT ;  /* 0x0000000019110212 */ /* 0x000fe400078efcff */
[----:B------:R-:W-:Y:S02]  /*44f0*/  SHF.L.W.U32.HI R19, R19, 0x2, R16 ;  /* 0x0000000213137819 */ /* 0x000fe40000010e10 */
[----:B------:R-:W-:-:S02]  /*4500*/  IADD3 RZ, P0, PT, RZ, -R20, RZ ;  /* 0x80000014ffff7210 */ /* 0x000fc40007f1e0ff */
[----:B------:R-:W-:Y:S02]  /*4510*/  LOP3.LUT R0, RZ, R21, RZ, 0x33, !PT ;  /* 0x00000015ff007212 */ /* 0x000fe400078e33ff */
[----:B------:R-:W-:Y:S02]  /*4520*/  SHF.L.W.U32.HI R16, R16, 0x2, R17 ;  /* 0x0000000210107819 */ /* 0x000fe40000010e11 */
[----:B------:R-:W-:Y:S02]  /*4530*/  LOP3.LUT R18, RZ, R19, RZ, 0x33, !PT ;  /* 0x00000013ff127212 */ /* 0x000fe400078e33ff */
[----:B------:R-:W-:Y:S02]  /*4540*/  IADD3.X R22, P0, PT, RZ, R0, RZ, P0, !PT ;  /* 0x00000000ff167210 */ /* 0x000fe4000071e4ff */
[----:B------:R-:W-:Y:S02]  /*4550*/  LOP3.LUT R0, RZ, R16, RZ, 0x33, !PT ;  /* 0x00000010ff007212 */ /* 0x000fe400078e33ff */
[----:B------:R-:W-:-:S02]  /*4560*/  IADD3.X R18, P1, PT, RZ, R18, RZ, P0, !PT ;  /* 0x00000012ff127210 */ /* 0x000fc4000073e4ff */
[----:B------:R-:W-:-:S03]  /*4570*/  ISETP.GT.U32.AND P2, PT, R19, -0x1, PT ;  /* 0xffffffff1300780c */ /* 0x000fc60003f44070 */
[----:B------:R-:W-:Y:S01]  /*4580*/  IMAD.X R23, RZ, RZ, R0, P1 ;  /* 0x000000ffff177224 */ /* 0x000fe200008e0600 */
[----:B------:R-:W-:-:S04]  /*4590*/  ISETP.GT.AND.EX P0, PT, R16, -0x1, PT, P2 ;  /* 0xffffffff1000780c */ /* 0x000fc80003f04320 */
[----:B------:R-:W-:Y:S02]  /*45a0*/  SEL R0, R16, R23, P0 ;  /* 0x0000001710007207 */ /* 0x000fe40000000000 */
[----:B------:R-:W-:Y:S02]  /*45b0*/  SEL R19, R19, R18, P0 ;  /* 0x0000001213137207 */ /* 0x000fe40000000000 */
[----:B------:R-:W-:Y:S02]  /*45c0*/  ISETP.NE.U32.AND P1, PT, R0, RZ, PT ;  /* 0x000000ff0000720c */ /* 0x000fe40003f25070 */
[----:B------:R-:W-:Y:S02]  /*45d0*/  SEL R21, R21, R22, P0 ;  /* 0x0000001615157207 */ /* 0x000fe40000000000 */
[----:B------:R-:W-:Y:S01]  /*45e0*/  SEL R23, R19, R0, !P1 ;  /* 0x0000000013177207 */ /* 0x000fe20004800000 */
[----:B------:R-:W-:-:S05]  /*45f0*/  @!P0 IMAD.MOV R20, RZ, RZ, -R20 ;  /* 0x000000ffff148224 */ /* 0x000fca00078e0a14 */
[----:B------:R-:W0:Y:S02]  /*4600*/  FLO.U32 R23, R23 ;  /* 0x0000001700177300 */ /* 0x000e2400000e0000 */
[C---:B0-----:R-:W-:Y:S02]  /*4610*/  IADD3 R25, PT, PT, -R23.reuse, 0x1f, RZ ;  /* 0x0000001f17197810 */ /* 0x041fe40007ffe1ff */
[----:B------:R-:W-:-:S03]  /*4620*/  IADD3 R18, PT, PT, -R23, 0x3f, RZ ;  /* 0x0000003f17127810 */ /* 0x000fc60007ffe1ff */
[----:B------:R-:W-:-:S05]  /*4630*/  @P1 IMAD.MOV R18, RZ, RZ, R25 ;  /* 0x000000ffff121224 */ /* 0x000fca00078e0219 */
[----:B------:R-:W-:-:S13]  /*4640*/  ISETP.NE.AND P1, PT, R18, RZ, PT ;  /* 0x000000ff1200720c */ /* 0x000fda0003f25270 */
[----:B------:R-:W-:Y:S05]  /*4650*/  @!P1 BRA `(.L_x_63) ;  /* 0x0000000000289947 */ /* 0x000fea0003800000 */
[--C-:B------:R-:W-:Y:S02]  /*4660*/  SHF.R.U64 R22, R20, 0x1, R21.reuse ;  /* 0x0000000114167819 */ /* 0x100fe40000001215 */
[C---:B------:R-:W-:Y:S02]  /*4670*/  LOP3.LUT R20, R18.reuse, 0x3f, RZ, 0xc0, !PT ;  /* 0x0000003f12147812 */ /* 0x040fe400078ec0ff */
[----:B------:R-:W-:Y:S02]  /*4680*/  SHF.R.U32.HI R26, RZ, 0x1, R21 ;  /* 0x00000001ff1a7819 */ /* 0x000fe40000011615 */
[----:B------:R-:W-:Y:S02]  /*4690*/  LOP3.LUT R21, R18, 0x3f, RZ, 0xc, !PT ;  /* 0x0000003f12157812 */ /* 0x000fe400078e0cff */
[CC--:B------:R-:W-:Y:S02]  /*46a0*/  SHF.L.U64.HI R23, R19.reuse, R20.reuse, R0 ;  /* 0x0000001413177219 */ /* 0x0c0fe40000010200 */
[----:B------:R-:W-:-:S02]  /*46b0*/  SHF.L.U32 R20, R19, R20, RZ ;  /* 0x0000001413147219 */ /* 0x000fc400000006ff */
[-CC-:B------:R-:W-:Y:S02]  /*46c0*/  SHF.R.U64 R19, R22, R21.reuse, R26.reuse ;  /* 0x0000001516137219 */ /* 0x180fe4000000121a */
[----:B------:R-:W-:Y:S02]  /*46d0*/  SHF.R.U32.HI R0, RZ, R21, R26 ;  /* 0x00000015ff007219 */ /* 0x000fe4000001161a */
[----:B------:R-:W-:Y:S02]  /*46e0*/  LOP3.LUT R19, R20, R19, RZ, 0xfc, !PT ;  /* 0x0000001314137212 */ /* 0x000fe400078efcff */
[----:B------:R-:W-:-:S07]  /*46f0*/  LOP3.LUT R0, R23, R0, RZ, 0xfc, !PT ;  /* 0x0000000017007212 */ /* 0x000fce00078efcff */
.L_x_63:
[----:B------:R-:W-:Y:S05]  /*4700*/  BSYNC.RECONVERGENT B3 ;  /* 0x0000000000037941 */ /* 0x000fea0003800200 */
.L_x_62:
[----:B------:R-:W-:-:S04]  /*4710*/  IMAD.WIDE.U32 R22, R19, 0x2168c235, RZ ;  /* 0x2168c23513167825 */ /* 0x000fc800078e00ff */
[----:B------:R-:W-:Y:S01]  /*4720*/  IMAD.MOV.U32 R20, RZ, RZ, R23 ;  /* 0x000000ffff147224 */ /* 0x000fe200078e0017 */
[----:B------:R-:W-:Y:S01]  /*4730*/  IADD3 RZ, P1, PT, R22, R22, RZ ;  /* 0x0000001616ff7210 */ /* 0x000fe20007f3e0ff */
[----:B------:R-:W-:Y:S02]  /*4740*/  IMAD.MOV.U32 R21, RZ, RZ, RZ ;  /* 0x000000ffff157224 */ /* 0x000fe400078e00ff */
[----:B------:R-:W-:Y:S02]  /*4750*/  IMAD R23, R0, -0x36f0255e, RZ ;  /* 0xc90fdaa200177824 */ /* 0x000fe400078e02ff */
[----:B------:R-:W-:-:S04]  /*4760*/  IMAD.WIDE.U32 R20, R19, -0x36f0255e, R20 ;  /* 0xc90fdaa213147825 */ /* 0x000fc800078e0014 */
[----:B------:R-:W-:-:S04]  /*4770*/  IMAD.HI.U32 R19, R0, -0x36f0255e, RZ ;  /* 0xc90fdaa200137827 */ /* 0x000fc800078e00ff */
[----:B------:R-:W-:-:S04]  /*4780*/  IMAD.WIDE.U32 R20, P2, R0, 0x2168c235, R20 ;  /* 0x2168c23500147825 */ /* 0x000fc80007840014 */
[----:B------:R-:W-:Y:S01]  /*4790*/  IMAD.X R0, RZ, RZ, R19, P2 ;  /* 0x000000ffff007224 */ /* 0x000fe200010e0613 */
[----:B------:R-:W-:Y:S02]  /*47a0*/  IADD3 R19, P2, PT, R23, R21, RZ ;  /* 0x0000001517137210 */ /* 0x000fe40007f5e0ff */
[----:B------:R-:W-:Y:S02]  /*47b0*/  IADD3.X RZ, P1, PT, R20, R20, RZ, P1, !PT ;  /* 0x0000001414ff7210 */ /* 0x000fe40000f3e4ff */
[C---:B------:R-:W-:Y:S01]  /*47c0*/  ISETP.GT.U32.AND P3, PT, R19.reuse, RZ, PT ;  /* 0x000000ff1300720c */ /* 0x040fe20003f64070 */
[----:B------:R-:W-:Y:S01]  /*47d0*/  IMAD.X R0, RZ, RZ, R0, P2 ;  /* 0x000000ffff007224 */ /* 0x000fe200010e0600 */
[----:B------:R-:W-:-:S04]  /*47e0*/  IADD3.X R20, P2, PT, R19, R19, RZ, P1, !PT ;  /* 0x0000001313147210 */ /* 0x000fc80000f5e4ff */
[C---:B------:R-:W-:Y:S01]  /*47f0*/  ISETP.GT.AND.EX P1, PT, R0.reuse, RZ, PT, P3 ;  /* 0x000000ff0000720c */ /* 0x040fe20003f24330 */
[----:B------:R-:W-:-:S03]  /*4800*/  IMAD.X R21, R0, 0x1, R0, P2 ;  /* 0x0000000100157824 */ /* 0x000fc600010e0600 */
[----:B------:R-:W-:Y:S02]  /*4810*/  SEL R20, R20, R19, P1 ;  /* 0x0000001314147207 */ /* 0x000fe40000800000 */
[----:B------:R-:W-:Y:S02]  /*4820*/  SEL R19, R21, R0, P1 ;  /* 0x0000000015137207 */ /* 0x000fe40000800000 */
[----:B------:R-:W-:Y:S02]  /*4830*/  IADD3 R0, P2, PT, R20, 0x1, RZ ;  /* 0x0000000114007810 */ /* 0x000fe40007f5e0ff */
[----:B------:R-:W-:Y:S02]  /*4840*/  SEL R21, RZ, 0xffffffff, !P1 ;  /* 0xffffffffff157807 */ /* 0x000fe40004800000 */
[----:B------:R-:W-:Y:S01]  /*4850*/  LOP3.LUT P1, R39, R39, 0x80000000, RZ, 0xc0, !PT ;  /* 0x8000000027277812 */ /* 0x000fe2000782c0ff */
[----:B------:R-:W-:Y:S02]  /*4860*/  IMAD.X R19, RZ, RZ, R19, P2 ;  /* 0x000000ffff137224 */ /* 0x000fe400010e0613 */
[----:B------:R-:W-:Y:S01]  /*4870*/  IMAD.IADD R20, R21, 0x1, -R18 ;  /* 0x0000000115147824 */ /* 0x000fe200078e0a12 */
[----:B------:R-:W-:-:S02]  /*4880*/  SHF.R.U32.HI R21, RZ, 0x1e, R17 ;  /* 0x0000001eff157819 */ /* 0x000fc40000011611 */
[----:B------:R-:W-:Y:S02]  /*4890*/  SHF.R.U64 R0, R0, 0xa, R19 ;  /* 0x0000000a00007819 */ /* 0x000fe40000001213 */
[----:B------:R-:W-:Y:S02]  /*48a0*/  LEA.HI R16, R16, R21, RZ, 0x1 ;  /* 0x0000001510107211 */ /* 0x000fe400078f08ff */
[----:B------:R-:W-:Y:S02]  /*48b0*/  IADD3 R0, P2, PT, R0, 0x1, RZ ;  /* 0x0000000100007810 */ /* 0x000fe40007f5e0ff */
[----:B------:R-:W-:Y:S01]  /*48c0*/  @!P0 LOP3.LUT R39, R39, 0x80000000, RZ, 0x3c, !PT ;  /* 0x8000000027278812 */ /* 0x000fe200078e3cff */
[----:B------:R-:W-:Y:S01]  /*48d0*/  @P1 IMAD.MOV R16, RZ, RZ, -R16 ;  /* 0x000000ffff101224 */ /* 0x000fe200078e0a10 */
[----:B------:R-:W-:-:S04]  /*48e0*/  LEA.HI.X R19, R19, RZ, RZ, 0x16, P2 ;  /* 0x000000ff13137211 */ /* 0x000fc800010fb4ff */
[--C-:B------:R-:W-:Y:S01]  /*48f0*/  SHF.R.U64 R18, R0, 0x1, R19.reuse ;  /* 0x0000000100127819 */ /* 0x100fe20000001213 */
[----:B------:R-:W-:Y:S01]  /*4900*/  IMAD.SHL.U32 R0, R20, 0x100000, RZ ;  /* 0x0010000014007824 */ /* 0x000fe200078e00ff */
[----:B------:R-:W-:Y:S02]  /*4910*/  SHF.R.U32.HI R17, RZ, 0x1, R19 ;  /* 0x00000001ff117819 */ /* 0x000fe40000011613 */
[----:B------:R-:W-:-:S04]  /*4920*/  IADD3 R18, P2, P3, RZ, RZ, R18 ;  /* 0x000000ffff127210 */ /* 0x000fc80007b5e012 */
[----:B------:R-:W-:-:S04]  /*4930*/  IADD3.X R0, PT, PT, R0, 0x3fe00000, R17, P2, P3 ;  /* 0x3fe0000000007810 */ /* 0x000fc800017e6411 */
[----:B------:R-:W-:-:S07]  /*4940*/  LOP3.LUT R19, R0, R39, RZ, 0xfc, !PT ;  /* 0x0000002700137212 */ /* 0x000fce00078efcff */
.L_x_57:
[----:B------:R-:W-:Y:S02]  /*4950*/  IMAD.MOV.U32 R25, RZ, RZ, 0x0 ;  /* 0x00000000ff197424 */ /* 0x000fe400078e00ff */
[----:B------:R-:W-:Y:S02]  /*4960*/  IMAD.MOV.U32 R0, RZ, RZ, R16 ;  /* 0x000000ffff007224 */ /* 0x000fe400078e0010 */
[----:B------:R-:W-:Y:S05]  /*4970*/  RET.REL.NODEC R24 `(eigenValsBatchKernel) ;  /* 0xffffffb418a07950 */ /* 0x000fea0003c3ffff */
.L_x_64:
[----:B------:R-:W-:-:S00]  /*4980*/  BRA `(.L_x_64) ;  /* 0xfffffffc00fc7947 */ /* 0x000fc0000383ffff */
[----:B------:R-:W-:-:S00]  /*4990*/  NOP ;  /* 0x0000000000007918 */ /* 0x000fc00000000000 */
        /* <DEDUP_REMOVED lines=14> */
.L_x_67:


//--------------------- .nv.global.init           --------------------------
	.section	.nv.global.init,"aw",@progbits
	.align	16
.nv.global.init:
	.type		__cudart_sin_cos_coeffs,@object
	.size		__cudart_sin_cos_coeffs,(__cudart_i2opi_d - __cudart_sin_cos_coeffs)
__cudart_sin_cos_coeffs:
        /*0000*/ 	.byte	0x46, 0xd2, 0xb0, 0x2c, 0xf1, 0xe5, 0x5a, 0xbe, 0x92, 0xe3, 0xac, 0x69, 0xe3, 0x1d, 0xc7, 0x3e
        /*0010*/ 	.byte	0xa1, 0x62, 0xdb, 0x19, 0xa0, 0x01, 0x2a, 0xbf, 0x18, 0x08, 0x11, 0x11, 0x11, 0x11, 0x81, 0x3f
        /*0020*/ 	.byte	0x54, 0x55, 0x55, 0x55, 0x55, 0x55, 0xc5, 0xbf, 0x00, 0x00, 0x00, 0x00, 0x00, 0x00, 0x00, 0x00
        /*0030*/ 	.byte	0x00, 0x00, 0x00, 0x00, 0x00, 0x00, 0x00, 0x00, 0x64, 0x81, 0xfd, 0x20, 0x83, 0xff, 0xa8, 0xbd
        /*0040*/ 	.byte	0x28, 0x85, 0xef, 0xc1, 0xa7, 0xee, 0x21, 0x3e, 0xd9, 0xe6, 0x06, 0x8e, 0x4f, 0x7e, 0x92, 0xbe
        /*0050*/ 	.byte	0xe9, 0xbc, 0xdd, 0x19, 0xa0, 0x01, 0xfa, 0x3e, 0x47, 0x5d, 0xc1, 0x16, 0x6c, 0xc1, 0x56, 0xbf
        /*0060*/ 	.byte	0x51, 0x55, 0x55, 0x55, 0x55, 0x55, 0xa5, 0x3f, 0x00, 0x00, 0x00, 0x00, 0x00, 0x00, 0xe0, 0xbf
        /*0070*/ 	.byte	0x00, 0x00, 0x00, 0x00, 0x00, 0x00, 0xf0, 0x3f, 0x00, 0x00, 0x00, 0x00, 0x00, 0x00, 0x00, 0x00
	.type		__cudart_i2opi_d,@object
	.size		__cudart_i2opi_d,(.L_0 - __cudart_i2opi_d)
__cudart_i2opi_d:
        /* <DEDUP_REMOVED lines=9> */
.L_0:


//--------------------- .nv.shared.reserved.0     --------------------------
	.section	.nv.shared.reserved.0,"aw",@nobits
	.weak		__nv_reservedSMEM_offset_0_alias
	.size		__nv_reservedSMEM_offset_0_alias, 0, 64
	.other		__nv_reservedSMEM_offset_0_alias,@"STO_CUDA_RESERVED_SHARED STV_DEFAULT"
__nv_reservedSMEM_offset_0_alias:
	.zero		0
	.zero		64


//--------------------- .nv.constant0.eigenValsBatchKernel --------------------------
	.section	.nv.constant0.eigenValsBatchKernel,"a",@progbits
	.sectionflags	@""
	.align	4
.nv.constant0.eigenValsBatchKernel:
	.zero		1020


//--------------------- SYMBOLS --------------------------

	.type		.nv.reservedSmem.offset0,@object
	.size		.nv.reservedSmem.offset0,0x4
